// auto-generated by cutlass_sweep.gemm — config: {"arch": "sm_100", "cluster_m": 1, "cluster_n": 8, "dtype": "tf32", "dtype_b": "tf32", "layout": "nt", "stages": 0, "tile_k": 32, "tile_m": 128, "tile_n": 256}
#include "cutlass/cutlass.h"
#include "cutlass/gemm/collective/collective_builder.hpp"
#include "cutlass/gemm/device/gemm_universal_adapter.h"
#include "cutlass/gemm/kernel/gemm_universal.hpp"
#include "cutlass/epilogue/collective/collective_builder.hpp"

using ElemA = cutlass::tfloat32_t;
using ElemB = cutlass::tfloat32_t;
using ElemCD = cutlass::tfloat32_t;
using Acc  = float;
using TileShape    = cute::Shape<cute::_128, cute::_256, cute::_32>;
using ClusterShape = cute::Shape<cute::_1, cute::_8, cute::_1>;

using CollectiveEpilogue = typename cutlass::epilogue::collective::CollectiveBuilder<
    cutlass::arch::Sm100, cutlass::arch::OpClassTensorOp,
    TileShape, ClusterShape,
    cutlass::epilogue::collective::EpilogueTileAuto,
    Acc, Acc,
    ElemCD, cutlass::layout::RowMajor, 128 / cutlass::sizeof_bits<ElemCD>::value,
    ElemCD, cutlass::layout::RowMajor, 128 / cutlass::sizeof_bits<ElemCD>::value,
    cutlass::epilogue::collective::EpilogueScheduleAuto
  >::CollectiveOp;

using CollectiveMainloop = typename cutlass::gemm::collective::CollectiveBuilder<
    cutlass::arch::Sm100, cutlass::arch::OpClassTensorOp,
    ElemA, cutlass::layout::RowMajor, 128 / cutlass::sizeof_bits<ElemA>::value,
    ElemB, cutlass::layout::ColumnMajor, 128 / cutlass::sizeof_bits<ElemB>::value,
    Acc,
    TileShape, ClusterShape,
    cutlass::gemm::collective::StageCountAutoCarveout<static_cast<int>(sizeof(typename CollectiveEpilogue::SharedStorage))>,
    cutlass::gemm::collective::KernelScheduleAuto
  >::CollectiveOp;

using GemmKernel = cutlass::gemm::kernel::GemmUniversal<
    cute::Shape<int,int,int,int>,
    CollectiveMainloop,
    CollectiveEpilogue
>;
using Gemm = cutlass::gemm::device::GemmUniversalAdapter<GemmKernel>;

// Force the device kernel symbol into the cubin without needing a host main.
auto* _anchor = &cutlass::device_kernel<GemmKernel>;


// ===== COMPILED SASS (sm_100a) =====

	.target	sm_100a

	.elftype	@"ET_EXEC"


//--------------------- .note.nv.tkinfo           --------------------------
	.section	.note.nv.tkinfo,"",@"SHT_NOTE"
	.sectionflags	@"SHF_NOTE_NV_TKINFO"
	.tkinfo
        /*0018*/ 	.word	0x00000002
        /*0030*/ 	.string	""
        /*0030*/ 	.string	"ptxas"
        /*0030*/ 	.string	"Cuda compilation tools, release 13.0, V13.0.88"
        /*0030*/ 	.string	"Build cuda_13.0.r13.0/compiler.36424714_0"
        /*0030*/ 	.string	"-arch sm_100a -m 64 "



//--------------------- .note.nv.cuinfo           --------------------------
	.section	.note.nv.cuinfo,"",@"SHT_NOTE"
	.sectionflags	@"SHF_NOTE_NV_CUINFO"
        /*0018*/ 	.short	0x0002
        /*001a*/ 	.short	0x0064
        /*001c*/ 	.short	0x0082
	.zero		2


//--------------------- .nv.info                  --------------------------
	.section	.nv.info,"",@"SHT_CUDA_INFO"
	.align	4


	//----- nvinfo : EIATTR_REGCOUNT
	.align		4
        /*0000*/ 	.byte	0x04, 0x2f
        /*0002*/ 	.short	(.L_19 - .L_18)
	.align		4
.L_18:
        /*0004*/ 	.word	index@(_ZN7cutlass13device_kernelINS_4gemm6kernel13GemmUniversalIN4cute5tupleIJiiiiEEENS1_10collective13CollectiveMmaINS1_35MainloopSm100TmaUmmaWarpSpecializedILi3ELi2ELi2ENS5_IJNS4_1CILi1EEENSA_ILi8EEESB_EEEEENS5_IJNSA_ILi128EEENSA_ILi256EEENSA_ILi32EEEEEENS_10tfloat32_tENS5_IJlSB_lEEESJ_SK_NS4_8TiledMMAINS4_8MMA_AtomIJNS4_17SM100_MMA_TF32_SSISJ_SJ_fLi128ELi256ELNS4_4UMMA5MajorE0ELSP_0ELNSO_7ScaleInE0ELSQ_0EEEEEENS4_6LayoutINS5_IJSB_SB_SB_EEENS5_IJNSA_ILi0EEESV_SV_EEEEENS5_IJNS4_10UnderscoreESY_SY_EEEEENS4_23SM90_TMA_LOAD_MULTICASTENS4_14ComposedLayoutINS4_7SwizzleILi3ELi4ELi3EEENS4_18smem_ptr_flag_bitsILi32EEENST_INS5_IJSC_SH_EEENS5_IJSH_SB_EEEEEEEvNS4_8identityENS4_13SM90_TMA_LOADES1A_vS1B_EENS_8epilogue10collective18CollectiveEpilogueINS1E_23Sm100TmaWarpSpecializedILi4ELi2ELi32ELb1ELb0EEEJSI_NS5_IJNST_ISF_SB_EENST_ISH_SB_EEEEESJ_SK_SJ_SK_NS1E_6fusion15FusionCallbacksIS1I_NS1M_17LinearCombinationISJ_fSJ_fLNS_15FloatRoundStyleE2EEESI_S1L_JEEENS4_5SM1004TMEM4LOAD26SM100_TMEM_LOAD_32dp32b32xES1C_S1A_NS4_39AutoVectorizingCopyWithAssumedAlignmentILi128EEENS4_14SM90_TMA_STOREES1A_S1X_S1X_EEEvvEEEEvNT_6ParamsE)
        /*0008*/ 	.word	0x0000007a


	//----- nvinfo : EIATTR_FRAME_SIZE
	.align		4
.L_19:
        /*000c*/ 	.byte	0x04, 0x11
        /*000e*/ 	.short	(.L_21 - .L_20)
	.align		4
.L_20:
        /*0010*/ 	.word	index@($__internal_2_$__cuda_sm10x_tcgen05_guardrail_trap_unallocated_columns_being_dealloced)
        /*0014*/ 	.word	0x00000000


	//----- nvinfo : EIATTR_FRAME_SIZE
	.align		4
.L_21:
        /*0018*/ 	.byte	0x04, 0x11
        /*001a*/ 	.short	(.L_23 - .L_22)
	.align		4
.L_22:
        /*001c*/ 	.word	index@($__internal_1_$__cuda_sm10x_tcgen05_guardrail_trap_phase_invalid_during_alloc)
        /*0020*/ 	.word	0x00000000


	//----- nvinfo : EIATTR_FRAME_SIZE
	.align		4
.L_23:
        /*0024*/ 	.byte	0x04, 0x11
        /*0026*/ 	.short	(.L_25 - .L_24)
	.align		4
.L_24:
        /*0028*/ 	.word	index@($__internal_0_$__cuda_sm10x_tcgen05_guardrail_trap_col_being_dealloced_not_returned_by_alloc)
        /*002c*/ 	.word	0x00000000


	//----- nvinfo : EIATTR_FRAME_SIZE
	.align		4
.L_25:
        /*0030*/ 	.byte	0x04, 0x11
        /*0032*/ 	.short	(.L_27 - .L_26)
	.align		4
.L_26:
        /*0034*/ 	.word	index@(_ZN7cutlass13device_kernelINS_4gemm6kernel13GemmUniversalIN4cute5tupleIJiiiiEEENS1_10collective13CollectiveMmaINS1_35MainloopSm100TmaUmmaWarpSpecializedILi3ELi2ELi2ENS5_IJNS4_1CILi1EEENSA_ILi8EEESB_EEEEENS5_IJNSA_ILi128EEENSA_ILi256EEENSA_ILi32EEEEEENS_10tfloat32_tENS5_IJlSB_lEEESJ_SK_NS4_8TiledMMAINS4_8MMA_AtomIJNS4_17SM100_MMA_TF32_SSISJ_SJ_fLi128ELi256ELNS4_4UMMA5MajorE0ELSP_0ELNSO_7ScaleInE0ELSQ_0EEEEEENS4_6LayoutINS5_IJSB_SB_SB_EEENS5_IJNSA_ILi0EEESV_SV_EEEEENS5_IJNS4_10UnderscoreESY_SY_EEEEENS4_23SM90_TMA_LOAD_MULTICASTENS4_14ComposedLayoutINS4_7SwizzleILi3ELi4ELi3EEENS4_18smem_ptr_flag_bitsILi32EEENST_INS5_IJSC_SH_EEENS5_IJSH_SB_EEEEEEEvNS4_8identityENS4_13SM90_TMA_LOADES1A_vS1B_EENS_8epilogue10collective18CollectiveEpilogueINS1E_23Sm100TmaWarpSpecializedILi4ELi2ELi32ELb1ELb0EEEJSI_NS5_IJNST_ISF_SB_EENST_ISH_SB_EEEEESJ_SK_SJ_SK_NS1E_6fusion15FusionCallbacksIS1I_NS1M_17LinearCombinationISJ_fSJ_fLNS_15FloatRoundStyleE2EEESI_S1L_JEEENS4_5SM1004TMEM4LOAD26SM100_TMEM_LOAD_32dp32b32xES1C_S1A_NS4_39AutoVectorizingCopyWithAssumedAlignmentILi128EEENS4_14SM90_TMA_STOREES1A_S1X_S1X_EEEvvEEEEvNT_6ParamsE)
        /*0038*/ 	.word	0x00000000


	//----- nvinfo : EIATTR_MIN_STACK_SIZE
	.align		4
.L_27:
        /*003c*/ 	.byte	0x04, 0x12
        /*003e*/ 	.short	(.L_29 - .L_28)
	.align		4
.L_28:
        /*0040*/ 	.word	index@(_ZN7cutlass13device_kernelINS_4gemm6kernel13GemmUniversalIN4cute5tupleIJiiiiEEENS1_10collective13CollectiveMmaINS1_35MainloopSm100TmaUmmaWarpSpecializedILi3ELi2ELi2ENS5_IJNS4_1CILi1EEENSA_ILi8EEESB_EEEEENS5_IJNSA_ILi128EEENSA_ILi256EEENSA_ILi32EEEEEENS_10tfloat32_tENS5_IJlSB_lEEESJ_SK_NS4_8TiledMMAINS4_8MMA_AtomIJNS4_17SM100_MMA_TF32_SSISJ_SJ_fLi128ELi256ELNS4_4UMMA5MajorE0ELSP_0ELNSO_7ScaleInE0ELSQ_0EEEEEENS4_6LayoutINS5_IJSB_SB_SB_EEENS5_IJNSA_ILi0EEESV_SV_EEEEENS5_IJNS4_10UnderscoreESY_SY_EEEEENS4_23SM90_TMA_LOAD_MULTICASTENS4_14ComposedLayoutINS4_7SwizzleILi3ELi4ELi3EEENS4_18smem_ptr_flag_bitsILi32EEENST_INS5_IJSC_SH_EEENS5_IJSH_SB_EEEEEEEvNS4_8identityENS4_13SM90_TMA_LOADES1A_vS1B_EENS_8epilogue10collective18CollectiveEpilogueINS1E_23Sm100TmaWarpSpecializedILi4ELi2ELi32ELb1ELb0EEEJSI_NS5_IJNST_ISF_SB_EENST_ISH_SB_EEEEESJ_SK_SJ_SK_NS1E_6fusion15FusionCallbacksIS1I_NS1M_17LinearCombinationISJ_fSJ_fLNS_15FloatRoundStyleE2EEESI_S1L_JEEENS4_5SM1004TMEM4LOAD26SM100_TMEM_LOAD_32dp32b32xES1C_S1A_NS4_39AutoVectorizingCopyWithAssumedAlignmentILi128EEENS4_14SM90_TMA_STOREES1A_S1X_S1X_EEEvvEEEEvNT_6ParamsE)
        /*0044*/ 	.word	0x00000000
.L_29:


//--------------------- .nv.compat                --------------------------
	.section	.nv.compat,"",@"SHT_CUDA_COMPAT_INFO"
	.align	4
        /*0000*/ 	.byte	0x02, 0x09, 0x01, 0x00, 0x02, 0x02, 0x02, 0x00, 0x02, 0x05, 0x05, 0x00, 0x03, 0x07, 0x01, 0x01
        /*0010*/ 	.byte	0x02, 0x03, 0x01, 0x00, 0x02, 0x06, 0x01, 0x00, 0x04, 0x0b, 0x08, 0x00, 0x09, 0x00, 0x00, 0x00
        /*0020*/ 	.byte	0x00, 0x00, 0x00, 0x00


//--------------------- .nv.info._ZN7cutlass13device_kernelINS_4gemm6kernel13GemmUniversalIN4cute5tupleIJiiiiEEENS1_10collective13CollectiveMmaINS1_35MainloopSm100TmaUmmaWarpSpecializedILi3ELi2ELi2ENS5_IJNS4_1CILi1EEENSA_ILi8EEESB_EEEEENS5_IJNSA_ILi128EEENSA_ILi256EEENSA_ILi32EEEEEENS_10tfloat32_tENS5_IJlSB_lEEESJ_SK_NS4_8TiledMMAINS4_8MMA_AtomIJNS4_17SM100_MMA_TF32_SSISJ_SJ_fLi128ELi256ELNS4_4UMMA5MajorE0ELSP_0ELNSO_7ScaleInE0ELSQ_0EEEEEENS4_6LayoutINS5_IJSB_SB_SB_EEENS5_IJNSA_ILi0EEESV_SV_EEEEENS5_IJNS4_10UnderscoreESY_SY_EEEEENS4_23SM90_TMA_LOAD_MULTICASTENS4_14ComposedLayoutINS4_7SwizzleILi3ELi4ELi3EEENS4_18smem_ptr_flag_bitsILi32EEENST_INS5_IJSC_SH_EEENS5_IJSH_SB_EEEEEEEvNS4_8identityENS4_13SM90_TMA_LOADES1A_vS1B_EENS_8epilogue10collective18CollectiveEpilogueINS1E_23Sm100TmaWarpSpecializedILi4ELi2ELi32ELb1ELb0EEEJSI_NS5_IJNST_ISF_SB_EENST_ISH_SB_EEEEESJ_SK_SJ_SK_NS1E_6fusion15FusionCallbacksIS1I_NS1M_17LinearCombinationISJ_fSJ_fLNS_15FloatRoundStyleE2EEESI_S1L_JEEENS4_5SM1004TMEM4LOAD26SM100_TMEM_LOAD_32dp32b32xES1C_S1A_NS4_39AutoVectorizingCopyWithAssumedAlignmentILi128EEENS4_14SM90_TMA_STOREES1A_S1X_S1X_EEEvvEEEEvNT_6ParamsE --------------------------
	.section	.nv.info._ZN7cutlass13device_kernelINS_4gemm6kernel13GemmUniversalIN4cute5tupleIJiiiiEEENS1_10collective13CollectiveMmaINS1_35MainloopSm100TmaUmmaWarpSpecializedILi3ELi2ELi2ENS5_IJNS4_1CILi1EEENSA_ILi8EEESB_EEEEENS5_IJNSA_ILi128EEENSA_ILi256EEENSA_ILi32EEEEEENS_10tfloat32_tENS5_IJlSB_lEEESJ_SK_NS4_8TiledMMAINS4_8MMA_AtomIJNS4_17SM100_MMA_TF32_SSISJ_SJ_fLi128ELi256ELNS4_4UMMA5MajorE0ELSP_0ELNSO_7ScaleInE0ELSQ_0EEEEEENS4_6LayoutINS5_IJSB_SB_SB_EEENS5_IJNSA_ILi0EEESV_SV_EEEEENS5_IJNS4_10UnderscoreESY_SY_EEEEENS4_23SM90_TMA_LOAD_MULTICASTENS4_14ComposedLayoutINS4_7SwizzleILi3ELi4ELi3EEENS4_18smem_ptr_flag_bitsILi32EEENST_INS5_IJSC_SH_EEENS5_IJSH_SB_EEEEEEEvNS4_8identityENS4_13SM90_TMA_LOADES1A_vS1B_EENS_8epilogue10collective18CollectiveEpilogueINS1E_23Sm100TmaWarpSpecializedILi4ELi2ELi32ELb1ELb0EEEJSI_NS5_IJNST_ISF_SB_EENST_ISH_SB_EEEEESJ_SK_SJ_SK_NS1E_6fusion15FusionCallbacksIS1I_NS1M_17LinearCombinationISJ_fSJ_fLNS_15FloatRoundStyleE2EEESI_S1L_JEEENS4_5SM1004TMEM4LOAD26SM100_TMEM_LOAD_32dp32b32xES1C_S1A_NS4_39AutoVectorizingCopyWithAssumedAlignmentILi128EEENS4_14SM90_TMA_STOREES1A_S1X_S1X_EEEvvEEEEvNT_6ParamsE,"",@"SHT_CUDA_INFO"
	.sectionflags	@""
	.align	4


	//----- nvinfo : EIATTR_CUDA_API_VERSION
	.align		4
        /*0000*/ 	.byte	0x04, 0x37
        /*0002*/ 	.short	(.L_31 - .L_30)
.L_30:
        /*0004*/ 	.word	0x00000082


	//----- nvinfo : EIATTR_KPARAM_INFO
	.align		4
.L_31:
        /*0008*/ 	.byte	0x04, 0x17
        /*000a*/ 	.short	(.L_33 - .L_32)
.L_32:
        /*000c*/ 	.word	0x00000000
        /*0010*/ 	.short	0x0000
        /*0012*/ 	.short	0x0000
        /*0014*/ 	.byte	0x00, 0xf0, 0x01, 0x20


	//----- nvinfo : EIATTR_AT_ENTRY_FRAGMENTS
	.align		4
.L_33:
        /*0018*/ 	.byte	0x04, 0x4f
        /*001a*/ 	.short	(.L_35 - .L_34)


	//   ....[0]....
.L_34:
        /*001c*/ 	.word	0x00000006


	//----- nvinfo : EIATTR_RESERVED_SMEM_USED
	.align		4
.L_35:
        /*0020*/ 	.byte	0x01, 0x41
	.zero		2


	//----- nvinfo : EIATTR_SPARSE_MMA_MASK
	.align		4
        /*0024*/ 	.byte	0x03, 0x50
        /*0026*/ 	.short	0x0000


	//----- nvinfo : EIATTR_TCGEN05_1CTA_USED
	.align		4
        /*0028*/ 	.byte	0x01, 0x51
	.zero		2


	//----- nvinfo : EIATTR_MAXREG_COUNT
	.align		4
        /*002c*/ 	.byte	0x03, 0x1b
        /*002e*/ 	.short	0x00ff


	//----- nvinfo : EIATTR_NUM_BARRIERS
	.align		4
        /*0030*/ 	.byte	0x02, 0x4c
        /*0032*/ 	.byte	0x07
	.zero		1


	//----- nvinfo : EIATTR_EXTERNS
	.align		4
        /*0034*/ 	.byte	0x04, 0x0f
        /*0036*/ 	.short	(.L_37 - .L_36)


	//   ....[0]....
	.align		4
.L_36:
        /*0038*/ 	.word	index@(__assertfail)


	//----- nvinfo : EIATTR_MERCURY_ISA_VERSION
	.align		4
.L_37:
        /*003c*/ 	.byte	0x03, 0x5f
        /*003e*/ 	.short	0x0101


	//----- nvinfo : EIATTR_INT_WARP_WIDE_INSTR_OFFSETS
	.align		4
        /*0040*/ 	.byte	0x04, 0x31
        /*0042*/ 	.short	(.L_39 - .L_38)


	//   ....[0]....
.L_38:
        /*0044*/ 	.word	0x00003c20


	//   ....[1]....
        /*0048*/ 	.word	0x00003c50


	//   ....[2]....
        /*004c*/ 	.word	0x00003c70


	//   ....[3]....
        /*0050*/ 	.word	0x000047f0


	//   ....[4]....
        /*0054*/ 	.word	0x00004850


	//   ....[5]....
        /*0058*/ 	.word	0x00004930


	//   ....[6]....
        /*005c*/ 	.word	0x000049a0


	//   ....[7]....
        /*0060*/ 	.word	0x00004a80


	//   ....[8]....
        /*0064*/ 	.word	0x00004af0


	//   ....[9]....
        /*0068*/ 	.word	0x00004be0


	//   ....[10]....
        /*006c*/ 	.word	0x00004c50


	//   ....[11]....
        /*0070*/ 	.word	0x00004d50


	//   ....[12]....
        /*0074*/ 	.word	0x00004dd0


	//   ....[13]....
        /*0078*/ 	.word	0x00004ed0


	//   ....[14]....
        /*007c*/ 	.word	0x00004f50


	//   ....[15]....
        /*0080*/ 	.word	0x00005050


	//   ....[16]....
        /*0084*/ 	.word	0x000050d0


	//   ....[17]....
        /*0088*/ 	.word	0x000051c0


	//   ....[18]....
        /*008c*/ 	.word	0x00005250


	//----- nvinfo : EIATTR_COOP_GROUP_MASK_REGIDS
	.align		4
.L_39:
        /*0090*/ 	.byte	0x04, 0x29
        /*0092*/ 	.short	(.L_41 - .L_40)


	//   ....[0]....
.L_40:
        /*0094*/ 	.word	0xffffffff


	//   ....[1]....
        /*0098*/ 	.word	0xffffffff


	//   ....[2]....
        /*009c*/ 	.word	0xffffffff


	//   ....[3]....
        /*00a0*/ 	.word	0xffffffff


	//   ....[4]....
        /*00a4*/ 	.word	0xffffffff


	//   ....[5]....
        /*00a8*/ 	.word	0xffffffff


	//   ....[6]....
        /*00ac*/ 	.word	0xffffffff


	//   ....[7]....
        /*00b0*/ 	.word	0xffffffff


	//   ....[8]....
        /*00b4*/ 	.word	0xffffffff


	//   ....[9]....
        /*00b8*/ 	.word	0xffffffff


	//   ....[10]....
        /*00bc*/ 	.word	0xffffffff


	//   ....[11]....
        /*00c0*/ 	.word	0xffffffff


	//   ....[12]....
        /*00c4*/ 	.word	0xffffffff


	//   ....[13]....
        /*00c8*/ 	.word	0xffffffff


	//----- nvinfo : EIATTR_COOP_GROUP_INSTR_OFFSETS
	.align		4
.L_41:
        /*00cc*/ 	.byte	0x04, 0x28
        /*00ce*/ 	.short	(.L_43 - .L_42)


	//   ....[0]....
.L_42:
        /*00d0*/ 	.word	0x00000080


	//   ....[1]....
        /*00d4*/ 	.word	0x000004f0


	//   ....[2]....
        /*00d8*/ 	.word	0x00000680


	//   ....[3]....
        /*00dc*/ 	.word	0x00000820


	//   ....[4]....
        /*00e0*/ 	.word	0x00000920


	//   ....[5]....
        /*00e4*/ 	.word	0x00000a90


	//   ....[6]....
        /*00e8*/ 	.word	0x00000bf0


	//   ....[7]....
        /*00ec*/ 	.word	0x00000da0


	//   ....[8]....
        /*00f0*/ 	.word	0x00002130


	//   ....[9]....
        /*00f4*/ 	.word	0x00002f90


	//   ....[10]....
        /*00f8*/ 	.word	0x000031a0


	//   ....[11]....
        /*00fc*/ 	.word	0x000031d0


	//   ....[12]....
        /*0100*/ 	.word	0x00003b00


	//   ....[13]....
        /*0104*/ 	.word	0x00003d30


	//----- nvinfo : EIATTR_VRC_CTA_INIT_COUNT
	.align		4
.L_43:
        /*0108*/ 	.byte	0x02, 0x4a
        /*010a*/ 	.byte	0x80
	.zero		1


	//----- nvinfo : EIATTR_SYSCALL_OFFSETS
	.align		4
        /*010c*/ 	.byte	0x04, 0x46
        /*010e*/ 	.short	(.L_45 - .L_44)


	//   ....[0]....
.L_44:
        /*0110*/ 	.word	0x00005f10


	//   ....[1]....
        /*0114*/ 	.word	0x00006000


	//   ....[2]....
        /*0118*/ 	.word	0x000069d0


	//   ....[3]....
        /*011c*/ 	.word	0x00007820


	//   ....[4]....
        /*0120*/ 	.word	0x00008640


	//   ....[5]....
        /*0124*/ 	.word	0x00009480


	//   ....[6]....
        /*0128*/ 	.word	0x0000a2d0


	//   ....[7]....
        /*012c*/ 	.word	0x0000b150


	//   ....[8]....
        /*0130*/ 	.word	0x0000bfa0


	//   ....[9]....
        /*0134*/ 	.word	0x0000cda0


	//----- nvinfo : EIATTR_MBARRIER_INSTR_OFFSETS
	.align		4
.L_45:
        /*0138*/ 	.byte	0x04, 0x39
        /*013a*/ 	.short	(.L_47 - .L_46)


	//   ....[0]....
.L_46:
        /*013c*/ 	.word	0x00000610
        /*0140*/ 	.word	0x000000ff
        /*0144*/ 	.word	0x00000000
        /*0148*/ 	.short	0x0100
        /*014a*/ 	.byte	0x04
	.zero		1


	//   ....[1]....
        /*014c*/ 	.word	0x00000620
        /*0150*/ 	.word	0x000000ff
        /*0154*/ 	.word	0x00000018
        /*0158*/ 	.short	0x0100
        /*015a*/ 	.byte	0x04
	.zero		1


	//   ....[2]....
        /*015c*/ 	.word	0x00000630
        /*0160*/ 	.word	0x000000ff
        /*0164*/ 	.word	0x00000008
        /*0168*/ 	.short	0x0100
        /*016a*/ 	.byte	0x04
	.zero		1


	//   ....[3]....
        /*016c*/ 	.word	0x00000640
        /*0170*/ 	.word	0x000000ff
        /*0174*/ 	.word	0x00000020
        /*0178*/ 	.short	0x0100
        /*017a*/ 	.byte	0x04
	.zero		1


	//   ....[4]....
        /*017c*/ 	.word	0x00000650
        /*0180*/ 	.word	0x000000ff
        /*0184*/ 	.word	0x00000010
        /*0188*/ 	.short	0x0100
        /*018a*/ 	.byte	0x04
	.zero		1


	//   ....[5]....
        /*018c*/ 	.word	0x00000660
        /*0190*/ 	.word	0x000000ff
        /*0194*/ 	.word	0x00000028
        /*0198*/ 	.short	0x0100
        /*019a*/ 	.byte	0x04
	.zero		1


	//   ....[6]....
        /*019c*/ 	.word	0x00000790
        /*01a0*/ 	.word	0x000000ff
        /*01a4*/ 	.word	0x00000030
        /*01a8*/ 	.short	0x0100
        /*01aa*/ 	.byte	0x04
	.zero		1


	//   ....[7]....
        /*01ac*/ 	.word	0x000007a0
        /*01b0*/ 	.word	0x000000ff
        /*01b4*/ 	.word	0x00000050
        /*01b8*/ 	.short	0x0100
        /*01ba*/ 	.byte	0x04
	.zero		1


	//   ....[8]....
        /*01bc*/ 	.word	0x000007b0
        /*01c0*/ 	.word	0x000000ff
        /*01c4*/ 	.word	0x00000038
        /*01c8*/ 	.short	0x0100
        /*01ca*/ 	.byte	0x04
	.zero		1


	//   ....[9]....
        /*01cc*/ 	.word	0x000007c0
        /*01d0*/ 	.word	0x000000ff
        /*01d4*/ 	.word	0x00000058
        /*01d8*/ 	.short	0x0100
        /*01da*/ 	.byte	0x04
	.zero		1


	//   ....[10]....
        /*01dc*/ 	.word	0x000007d0
        /*01e0*/ 	.word	0x000000ff
        /*01e4*/ 	.word	0x00000040
        /*01e8*/ 	.short	0x0100
        /*01ea*/ 	.byte	0x04
	.zero		1


	//   ....[11]....
        /*01ec*/ 	.word	0x000007e0
        /*01f0*/ 	.word	0x000000ff
        /*01f4*/ 	.word	0x00000060
        /*01f8*/ 	.short	0x0100
        /*01fa*/ 	.byte	0x04
	.zero		1


	//   ....[12]....
        /*01fc*/ 	.word	0x000007f0
        /*0200*/ 	.word	0x000000ff
        /*0204*/ 	.word	0x00000048
        /*0208*/ 	.short	0x0100
        /*020a*/ 	.byte	0x04
	.zero		1


	//   ....[13]....
        /*020c*/ 	.word	0x00000800
        /*0210*/ 	.word	0x000000ff
        /*0214*/ 	.word	0x00000068
        /*0218*/ 	.short	0x0100
        /*021a*/ 	.byte	0x04
	.zero		1


	//   ....[14]....
        /*021c*/ 	.word	0x000008f0
        /*0220*/ 	.word	0x000000ff
        /*0224*/ 	.word	0x00000070
        /*0228*/ 	.short	0x0100
        /*022a*/ 	.byte	0x06
	.zero		1


	//   ....[15]....
        /*022c*/ 	.word	0x00000900
        /*0230*/ 	.word	0x000000ff
        /*0234*/ 	.word	0x00000078
        /*0238*/ 	.short	0x0100
        /*023a*/ 	.byte	0x06
	.zero		1


	//   ....[16]....
        /*023c*/ 	.word	0x00000a40
        /*0240*/ 	.word	0x000000ff
        /*0244*/ 	.word	0x00000080
        /*0248*/ 	.short	0x0100
        /*024a*/ 	.byte	0x06
	.zero		1


	//   ....[17]....
        /*024c*/ 	.word	0x00000a50
        /*0250*/ 	.word	0x000000ff
        /*0254*/ 	.word	0x00000090
        /*0258*/ 	.short	0x0100
        /*025a*/ 	.byte	0x06
	.zero		1


	//   ....[18]....
        /*025c*/ 	.word	0x00000a60
        /*0260*/ 	.word	0x000000ff
        /*0264*/ 	.word	0x00000088
        /*0268*/ 	.short	0x0100
        /*026a*/ 	.byte	0x06
	.zero		1


	//   ....[19]....
        /*026c*/ 	.word	0x00000a70
        /*0270*/ 	.word	0x000000ff
        /*0274*/ 	.word	0x00000098
        /*0278*/ 	.short	0x0100
        /*027a*/ 	.byte	0x06
	.zero		1


	//   ....[20]....
        /*027c*/ 	.word	0x00000ba0
        /*0280*/ 	.word	0x000000ff
        /*0284*/ 	.word	0x000000a0
        /*0288*/ 	.short	0x0100
        /*028a*/ 	.byte	0x04
	.zero		1


	//   ....[21]....
        /*028c*/ 	.word	0x00000bb0
        /*0290*/ 	.word	0x000000ff
        /*0294*/ 	.word	0x000000b0
        /*0298*/ 	.short	0x0100
        /*029a*/ 	.byte	0x04
	.zero		1


	//   ....[22]....
        /*029c*/ 	.word	0x00000bc0
        /*02a0*/ 	.word	0x000000ff
        /*02a4*/ 	.word	0x000000a8
        /*02a8*/ 	.short	0x0100
        /*02aa*/ 	.byte	0x04
	.zero		1


	//   ....[23]....
        /*02ac*/ 	.word	0x00000bd0
        /*02b0*/ 	.word	0x000000ff
        /*02b4*/ 	.word	0x000000b8
        /*02b8*/ 	.short	0x0100
        /*02ba*/ 	.byte	0x04
	.zero		1


	//   ....[24]....
        /*02bc*/ 	.word	0x00000cc0
        /*02c0*/ 	.word	0x000000ff
        /*02c4*/ 	.word	0x000000c0
        /*02c8*/ 	.short	0x0100
        /*02ca*/ 	.byte	0x04
	.zero		1


	//   ....[25]....
        /*02cc*/ 	.word	0x00000cd0
        /*02d0*/ 	.word	0x000000ff
        /*02d4*/ 	.word	0x000000d0
        /*02d8*/ 	.short	0x0100
        /*02da*/ 	.byte	0x04
	.zero		1


	//   ....[26]....
        /*02dc*/ 	.word	0x00000ce0
        /*02e0*/ 	.word	0x000000ff
        /*02e4*/ 	.word	0x000000c8
        /*02e8*/ 	.short	0x0100
        /*02ea*/ 	.byte	0x04
	.zero		1


	//   ....[27]....
        /*02ec*/ 	.word	0x00000cf0
        /*02f0*/ 	.word	0x000000ff
        /*02f4*/ 	.word	0x000000d8
        /*02f8*/ 	.short	0x0100
        /*02fa*/ 	.byte	0x04
	.zero		1


	//   ....[28]....
        /*02fc*/ 	.word	0x000019d0
        /*0300*/ 	.word	0x00000000
        /*0304*/ 	.word	0x000000d0
        /*0308*/ 	.short	0x010a
        /*030a*/ 	.byte	0xff
	.zero		1


	//   ....[29]....
        /*030c*/ 	.word	0x00001a00
        /*0310*/ 	.word	0x00000000
        /*0314*/ 	.word	0x000000c0
        /*0318*/ 	.short	0x0101
        /*031a*/ 	.byte	0xff
	.zero		1


	//   ....[30]....
        /*031c*/ 	.word	0x00001ab0
        /*0320*/ 	.word	0x000000ff
        /*0324*/ 	.word	0x00000018
        /*0328*/ 	.short	0x010a
        /*032a*/ 	.byte	0x04
	.zero		1


	//   ....[31]....
        /*032c*/ 	.word	0x00001b30
        /*0330*/ 	.word	0x000000ff
        /*0334*/ 	.word	0x00000018
        /*0338*/ 	.short	0x010a
        /*033a*/ 	.byte	0x21
	.zero		1


	//   ....[32]....
        /*033c*/ 	.word	0x00001cc0
        /*0340*/ 	.word	0x000000ff
        /*0344*/ 	.word	0x00000018
        /*0348*/ 	.short	0x010a
        /*034a*/ 	.byte	0x08
	.zero		1


	//   ....[33]....
        /*034c*/ 	.word	0x00001df0
        /*0350*/ 	.word	0x000000ff
        /*0354*/ 	.word	0x00000078
        /*0358*/ 	.short	0x0101
        /*035a*/ 	.byte	0x07
	.zero		1


	//   ....[34]....
        /*035c*/ 	.word	0x00001e10
        /*0360*/ 	.word	0x000000ff
        /*0364*/ 	.word	0x00000018
        /*0368*/ 	.short	0x010a
        /*036a*/ 	.byte	0x04
	.zero		1


	//   ....[35]....
        /*036c*/ 	.word	0x00001e90
        /*0370*/ 	.word	0x000000ff
        /*0374*/ 	.word	0x00000018
        /*0378*/ 	.short	0x010a
        /*037a*/ 	.byte	0x11
	.zero		1


	//   ....[36]....
        /*037c*/ 	.word	0x00002020
        /*0380*/ 	.word	0x000000ff
        /*0384*/ 	.word	0x00000018
        /*0388*/ 	.short	0x010a
        /*038a*/ 	.byte	0x06
	.zero		1


	//   ....[37]....
        /*038c*/ 	.word	0x00002160
        /*0390*/ 	.word	0x00000003
        /*0394*/ 	.word	0x00000080
        /*0398*/ 	.short	0x010a
        /*039a*/ 	.byte	0xff
	.zero		1


	//   ....[38]....
        /*039c*/ 	.word	0x000022b0
        /*03a0*/ 	.word	0x00000000
        /*03a4*/ 	.word	0x00000000
        /*03a8*/ 	.short	0x0101
        /*03aa*/ 	.byte	0xff
	.zero		1


	//   ....[39]....
        /*03ac*/ 	.word	0x00002870
        /*03b0*/ 	.word	0x000000ff
        /*03b4*/ 	.word	0x00000000
        /*03b8*/ 	.short	0x010a
        /*03ba*/ 	.byte	0x04
	.zero		1


	//   ....[40]....
        /*03bc*/ 	.word	0x00002900
        /*03c0*/ 	.word	0x000000ff
        /*03c4*/ 	.word	0x00000000
        /*03c8*/ 	.short	0x010a
        /*03ca*/ 	.byte	0x05
	.zero		1


	//   ....[41]....
        /*03cc*/ 	.word	0x000029a0
        /*03d0*/ 	.word	0x00000000
        /*03d4*/ 	.word	0x00000000
        /*03d8*/ 	.short	0x010a
        /*03da*/ 	.byte	0xff
	.zero		1


	//   ....[42]....
        /*03dc*/ 	.word	0x00002ae0
        /*03e0*/ 	.word	0x00000002
        /*03e4*/ 	.word	0x000000c0
        /*03e8*/ 	.short	0x010a
        /*03ea*/ 	.byte	0xff
	.zero		1


	//   ....[43]....
        /*03ec*/ 	.word	0x00002b50
        /*03f0*/ 	.word	0x00000002
        /*03f4*/ 	.word	0x00000000
        /*03f8*/ 	.short	0x0101
        /*03fa*/ 	.byte	0xff
	.zero		1


	//   ....[44]....
        /*03fc*/ 	.word	0x00002b70
        /*0400*/ 	.word	0x000000ff
        /*0404*/ 	.word	0x00000090
        /*0408*/ 	.short	0x010a
        /*040a*/ 	.byte	0x04
	.zero		1


	//   ....[45]....
        /*040c*/ 	.word	0x00002c90
        /*0410*/ 	.word	0x00000002
        /*0414*/ 	.word	0x00000080
        /*0418*/ 	.short	0x010a
        /*041a*/ 	.byte	0xff
	.zero		1


	//   ....[46]....
        /*041c*/ 	.word	0x00002d90
        /*0420*/ 	.word	0x00000002
        /*0424*/ 	.word	0x00000000
        /*0428*/ 	.short	0x0101
        /*042a*/ 	.byte	0xff
	.zero		1


	//   ....[47]....
        /*042c*/ 	.word	0x00002e20
        /*0430*/ 	.word	0x000000ff
        /*0434*/ 	.word	0x00000090
        /*0438*/ 	.short	0x0106
        /*043a*/ 	.byte	0x04
	.zero		1


	//   ....[48]....
        /*043c*/ 	.word	0x00002e40
        /*0440*/ 	.word	0x000000ff
        /*0444*/ 	.word	0x00000090
        /*0448*/ 	.short	0x010a
        /*044a*/ 	.byte	0x04
	.zero		1


	//   ....[49]....
        /*044c*/ 	.word	0x00002ed0
        /*0450*/ 	.word	0x000000ff
        /*0454*/ 	.word	0x00000090
        /*0458*/ 	.short	0x0106
        /*045a*/ 	.byte	0x07
	.zero		1


	//   ....[50]....
        /*045c*/ 	.word	0x00002f10
        /*0460*/ 	.word	0x00000000
        /*0464*/ 	.word	0x00000090
        /*0468*/ 	.short	0x010a
        /*046a*/ 	.byte	0xff
	.zero		1


	//   ....[51]....
        /*046c*/ 	.word	0x00003470
        /*0470*/ 	.word	0x00000000
        /*0474*/ 	.word	0x00000080
        /*0478*/ 	.short	0x010a
        /*047a*/ 	.byte	0xff
	.zero		1


	//   ....[52]....
        /*047c*/ 	.word	0x00003580
        /*0480*/ 	.word	0x00000003
        /*0484*/ 	.word	0x00000000
        /*0488*/ 	.short	0x0101
        /*048a*/ 	.byte	0xff
	.zero		1


	//   ....[53]....
        /*048c*/ 	.word	0x00003590
        /*0490*/ 	.word	0x000000ff
        /*0494*/ 	.word	0x00000000
        /*0498*/ 	.short	0x010a
        /*049a*/ 	.byte	0x04
	.zero		1


	//   ....[54]....
        /*049c*/ 	.word	0x000035b0
        /*04a0*/ 	.word	0x000000ff
        /*04a4*/ 	.word	0x000000b0
        /*04a8*/ 	.short	0x010a
        /*04aa*/ 	.byte	0x1e
	.zero		1


	//   ....[55]....
        /*04ac*/ 	.word	0x00003680
        /*04b0*/ 	.word	0x000000ff
        /*04b4*/ 	.word	0x00000000
        /*04b8*/ 	.short	0x010a
        /*04ba*/ 	.byte	0x05
	.zero		1


	//   ....[56]....
        /*04bc*/ 	.word	0x000037c0
        /*04c0*/ 	.word	0x000000ff
        /*04c4*/ 	.word	0x00000000
        /*04c8*/ 	.short	0x010a
        /*04ca*/ 	.byte	0x04
	.zero		1


	//   ....[57]....
        /*04cc*/ 	.word	0x00003a50
        /*04d0*/ 	.word	0x000000ff
        /*04d4*/ 	.word	0x00000000
        /*04d8*/ 	.short	0x010a
        /*04da*/ 	.byte	0x04
	.zero		1


	//   ....[58]....
        /*04dc*/ 	.word	0x00003ae0
        /*04e0*/ 	.word	0x000000ff
        /*04e4*/ 	.word	0x00000000
        /*04e8*/ 	.short	0x010a
        /*04ea*/ 	.byte	0x04
	.zero		1


	//   ....[59]....
        /*04ec*/ 	.word	0x00003fe0
        /*04f0*/ 	.word	0x0000000c
        /*04f4*/ 	.word	0x00000080
        /*04f8*/ 	.short	0x010a
        /*04fa*/ 	.byte	0xff
	.zero		1


	//   ....[60]....
        /*04fc*/ 	.word	0x00004150
        /*0500*/ 	.word	0x00000000
        /*0504*/ 	.word	0x00000000
        /*0508*/ 	.short	0x0101
        /*050a*/ 	.byte	0xff
	.zero		1


	//   ....[61]....
        /*050c*/ 	.word	0x000045f0
        /*0510*/ 	.word	0x000000ff
        /*0514*/ 	.word	0x00000078
        /*0518*/ 	.short	0x010a
        /*051a*/ 	.byte	0x15
	.zero		1


	//   ....[62]....
        /*051c*/ 	.word	0x00004770
        /*0520*/ 	.word	0x000000ff
        /*0524*/ 	.word	0x00000050
        /*0528*/ 	.short	0x010a
        /*052a*/ 	.byte	0x15
	.zero		1


	//   ....[63]....
        /*052c*/ 	.word	0x000048e0
        /*0530*/ 	.word	0x000000ff
        /*0534*/ 	.word	0x00000030
        /*0538*/ 	.short	0x010b
        /*053a*/ 	.byte	0x15
	.zero		1


	//   ....[64]....
        /*053c*/ 	.word	0x000048f0
        /*0540*/ 	.word	0x000000ff
        /*0544*/ 	.word	0x00000000
        /*0548*/ 	.short	0x0101
        /*054a*/ 	.byte	0x25
	.zero		1


	//   ....[65]....
        /*054c*/ 	.word	0x00004900
        /*0550*/ 	.word	0x000000ff
        /*0554*/ 	.word	0x00000058
        /*0558*/ 	.short	0x010a
        /*055a*/ 	.byte	0x15
	.zero		1


	//   ....[66]....
        /*055c*/ 	.word	0x00004a30
        /*0560*/ 	.word	0x000000ff
        /*0564*/ 	.word	0x00000038
        /*0568*/ 	.short	0x010b
        /*056a*/ 	.byte	0x15
	.zero		1


	//   ....[67]....
        /*056c*/ 	.word	0x00004a40
        /*0570*/ 	.word	0x000000ff
        /*0574*/ 	.word	0x00000000
        /*0578*/ 	.short	0x0101
        /*057a*/ 	.byte	0x1f
	.zero		1


	//   ....[68]....
        /*057c*/ 	.word	0x00004a50
        /*0580*/ 	.word	0x000000ff
        /*0584*/ 	.word	0x00000060
        /*0588*/ 	.short	0x010a
        /*058a*/ 	.byte	0x15
	.zero		1


	//   ....[69]....
        /*058c*/ 	.word	0x00004b90
        /*0590*/ 	.word	0x000000ff
        /*0594*/ 	.word	0x00000040
        /*0598*/ 	.short	0x010b
        /*059a*/ 	.byte	0x15
	.zero		1


	//   ....[70]....
        /*059c*/ 	.word	0x00004ba0
        /*05a0*/ 	.word	0x000000ff
        /*05a4*/ 	.word	0x00000000
        /*05a8*/ 	.short	0x0101
        /*05aa*/ 	.byte	0x1e
	.zero		1


	//   ....[71]....
        /*05ac*/ 	.word	0x00004bb0
        /*05b0*/ 	.word	0x000000ff
        /*05b4*/ 	.word	0x00000068
        /*05b8*/ 	.short	0x010a
        /*05ba*/ 	.byte	0x15
	.zero		1


	//   ....[72]....
        /*05bc*/ 	.word	0x00004d00
        /*05c0*/ 	.word	0x000000ff
        /*05c4*/ 	.word	0x00000048
        /*05c8*/ 	.short	0x010b
        /*05ca*/ 	.byte	0x15
	.zero		1


	//   ....[73]....
        /*05cc*/ 	.word	0x00004d10
        /*05d0*/ 	.word	0x000000ff
        /*05d4*/ 	.word	0x00000000
        /*05d8*/ 	.short	0x0101
        /*05da*/ 	.byte	0x1d
	.zero		1


	//   ....[74]....
        /*05dc*/ 	.word	0x00004d20
        /*05e0*/ 	.word	0x000000ff
        /*05e4*/ 	.word	0x00000050
        /*05e8*/ 	.short	0x010a
        /*05ea*/ 	.byte	0x15
	.zero		1


	//   ....[75]....
        /*05ec*/ 	.word	0x00004e80
        /*05f0*/ 	.word	0x000000ff
        /*05f4*/ 	.word	0x00000030
        /*05f8*/ 	.short	0x010b
        /*05fa*/ 	.byte	0x15
	.zero		1


	//   ....[76]....
        /*05fc*/ 	.word	0x00004e90
        /*0600*/ 	.word	0x000000ff
        /*0604*/ 	.word	0x00000000
        /*0608*/ 	.short	0x0101
        /*060a*/ 	.byte	0x25
	.zero		1


	//   ....[77]....
        /*060c*/ 	.word	0x00004ea0
        /*0610*/ 	.word	0x000000ff
        /*0614*/ 	.word	0x00000058
        /*0618*/ 	.short	0x010a
        /*061a*/ 	.byte	0x15
	.zero		1


	//   ....[78]....
        /*061c*/ 	.word	0x00005000
        /*0620*/ 	.word	0x000000ff
        /*0624*/ 	.word	0x00000038
        /*0628*/ 	.short	0x010b
        /*062a*/ 	.byte	0x15
	.zero		1


	//   ....[79]....
        /*062c*/ 	.word	0x00005010
        /*0630*/ 	.word	0x000000ff
        /*0634*/ 	.word	0x00000000
        /*0638*/ 	.short	0x0101
        /*063a*/ 	.byte	0x1f
	.zero		1


	//   ....[80]....
        /*063c*/ 	.word	0x00005020
        /*0640*/ 	.word	0x000000ff
        /*0644*/ 	.word	0x00000060
        /*0648*/ 	.short	0x010a
        /*064a*/ 	.byte	0x15
	.zero		1


	//   ....[81]....
        /*064c*/ 	.word	0x00005170
        /*0650*/ 	.word	0x000000ff
        /*0654*/ 	.word	0x00000040
        /*0658*/ 	.short	0x010b
        /*065a*/ 	.byte	0x15
	.zero		1


	//   ....[82]....
        /*065c*/ 	.word	0x00005180
        /*0660*/ 	.word	0x000000ff
        /*0664*/ 	.word	0x00000000
        /*0668*/ 	.short	0x0101
        /*066a*/ 	.byte	0x1e
	.zero		1


	//   ....[83]....
        /*066c*/ 	.word	0x00005190
        /*0670*/ 	.word	0x000000ff
        /*0674*/ 	.word	0x00000068
        /*0678*/ 	.short	0x010a
        /*067a*/ 	.byte	0x15
	.zero		1


	//   ....[84]....
        /*067c*/ 	.word	0x00005380
        /*0680*/ 	.word	0x000000ff
        /*0684*/ 	.word	0x00000048
        /*0688*/ 	.short	0x010b
        /*068a*/ 	.byte	0x15
	.zero		1


	//   ....[85]....
        /*068c*/ 	.word	0x00005390
        /*0690*/ 	.word	0x000000ff
        /*0694*/ 	.word	0x00000000
        /*0698*/ 	.short	0x0101
        /*069a*/ 	.byte	0x1d
	.zero		1


	//   ....[86]....
        /*069c*/ 	.word	0x000053b0
        /*06a0*/ 	.word	0x000000ff
        /*06a4*/ 	.word	0x00000050
        /*06a8*/ 	.short	0x010a
        /*06aa*/ 	.byte	0x15
	.zero		1


	//   ....[87]....
        /*06ac*/ 	.word	0x000053d0
        /*06b0*/ 	.word	0x000000ff
        /*06b4*/ 	.word	0x00000058
        /*06b8*/ 	.short	0x010a
        /*06ba*/ 	.byte	0x15
	.zero		1


	//   ....[88]....
        /*06bc*/ 	.word	0x000053f0
        /*06c0*/ 	.word	0x000000ff
        /*06c4*/ 	.word	0x00000060
        /*06c8*/ 	.short	0x010a
        /*06ca*/ 	.byte	0x15
	.zero		1


	//   ....[89]....
        /*06cc*/ 	.word	0x00005440
        /*06d0*/ 	.word	0x00000002
        /*06d4*/ 	.word	0x00000068
        /*06d8*/ 	.short	0x010a
        /*06da*/ 	.byte	0xff
	.zero		1


	//   ....[90]....
        /*06dc*/ 	.word	0x000057a0
        /*06e0*/ 	.word	0x00000003
        /*06e4*/ 	.word	0x00000080
        /*06e8*/ 	.short	0x010a
        /*06ea*/ 	.byte	0xff
	.zero		1


	//   ....[91]....
        /*06ec*/ 	.word	0x00005920
        /*06f0*/ 	.word	0x00000000
        /*06f4*/ 	.word	0x00000000
        /*06f8*/ 	.short	0x0101
        /*06fa*/ 	.byte	0xff
	.zero		1


	//   ....[92]....
        /*06fc*/ 	.word	0x000064f0
        /*0700*/ 	.word	0x000000ff
        /*0704*/ 	.word	0x00000030
        /*0708*/ 	.short	0x010a
        /*070a*/ 	.byte	0x2b
	.zero		1


	//   ....[93]....
        /*070c*/ 	.word	0x00006610
        /*0710*/ 	.word	0x0000006f
        /*0714*/ 	.word	0x000000a0
        /*0718*/ 	.short	0x010a
        /*071a*/ 	.byte	0xff
	.zero		1


	//   ....[94]....
        /*071c*/ 	.word	0x00006780
        /*0720*/ 	.word	0x000000ff
        /*0724*/ 	.word	0x00000030
        /*0728*/ 	.short	0x010a
        /*072a*/ 	.byte	0x2b
	.zero		1


	//   ....[95]....
        /*072c*/ 	.word	0x000068b0
        /*0730*/ 	.word	0x0000006f
        /*0734*/ 	.word	0x000000a0
        /*0738*/ 	.short	0x010a
        /*073a*/ 	.byte	0xff
	.zero		1


	//   ....[96]....
        /*073c*/ 	.word	0x000074c0
        /*0740*/ 	.word	0x00000000
        /*0744*/ 	.word	0x00000000
        /*0748*/ 	.short	0x0101
        /*074a*/ 	.byte	0xff
	.zero		1


	//   ....[97]....
        /*074c*/ 	.word	0x000074d0
        /*0750*/ 	.word	0x00000002
        /*0754*/ 	.word	0x00000030
        /*0758*/ 	.short	0x010a
        /*075a*/ 	.byte	0xff
	.zero		1


	//   ....[98]....
        /*075c*/ 	.word	0x000075b0
        /*0760*/ 	.word	0x00000002
        /*0764*/ 	.word	0x00000030
        /*0768*/ 	.short	0x010a
        /*076a*/ 	.byte	0xff
	.zero		1


	//   ....[99]....
        /*076c*/ 	.word	0x000082e0
        /*0770*/ 	.word	0x00000000
        /*0774*/ 	.word	0x00000000
        /*0778*/ 	.short	0x0101
        /*077a*/ 	.byte	0xff
	.zero		1


	//   ....[100]....
        /*077c*/ 	.word	0x00008300
        /*0780*/ 	.word	0x00000006
        /*0784*/ 	.word	0x00000030
        /*0788*/ 	.short	0x010a
        /*078a*/ 	.byte	0xff
	.zero		1


	//   ....[101]....
        /*078c*/ 	.word	0x000083d0
        /*0790*/ 	.word	0x00000006
        /*0794*/ 	.word	0x00000030
        /*0798*/ 	.short	0x010a
        /*079a*/ 	.byte	0xff
	.zero		1


	//   ....[102]....
        /*079c*/ 	.word	0x00009100
        /*07a0*/ 	.word	0x00000010
        /*07a4*/ 	.word	0x00000000
        /*07a8*/ 	.short	0x0101
        /*07aa*/ 	.byte	0xff
	.zero		1


	//   ....[103]....
        /*07ac*/ 	.word	0x00009120
        /*07b0*/ 	.word	0x00000000
        /*07b4*/ 	.word	0x00000030
        /*07b8*/ 	.short	0x010a
        /*07ba*/ 	.byte	0xff
	.zero		1


	//   ....[104]....
        /*07bc*/ 	.word	0x000091f0
        /*07c0*/ 	.word	0x00000000
        /*07c4*/ 	.word	0x00000030
        /*07c8*/ 	.short	0x010a
        /*07ca*/ 	.byte	0xff
	.zero		1


	//   ....[105]....
        /*07cc*/ 	.word	0x00009f30
        /*07d0*/ 	.word	0x00000010
        /*07d4*/ 	.word	0x00000000
        /*07d8*/ 	.short	0x0101
        /*07da*/ 	.byte	0xff
	.zero		1


	//   ....[106]....
        /*07dc*/ 	.word	0x00009f50
        /*07e0*/ 	.word	0x00000006
        /*07e4*/ 	.word	0x00000030
        /*07e8*/ 	.short	0x010a
        /*07ea*/ 	.byte	0xff
	.zero		1


	//   ....[107]....
        /*07ec*/ 	.word	0x0000a020
        /*07f0*/ 	.word	0x00000006
        /*07f4*/ 	.word	0x00000030
        /*07f8*/ 	.short	0x010a
        /*07fa*/ 	.byte	0xff
	.zero		1


	//   ....[108]....
        /*07fc*/ 	.word	0x0000adb0
        /*0800*/ 	.word	0x00000010
        /*0804*/ 	.word	0x00000000
        /*0808*/ 	.short	0x0101
        /*080a*/ 	.byte	0xff
	.zero		1


	//   ....[109]....
        /*080c*/ 	.word	0x0000add0
        /*0810*/ 	.word	0x00000006
        /*0814*/ 	.word	0x00000030
        /*0818*/ 	.short	0x010a
        /*081a*/ 	.byte	0xff
	.zero		1


	//   ....[110]....
        /*081c*/ 	.word	0x0000aea0
        /*0820*/ 	.word	0x00000006
        /*0824*/ 	.word	0x00000030
        /*0828*/ 	.short	0x010a
        /*082a*/ 	.byte	0xff
	.zero		1


	//   ....[111]....
        /*082c*/ 	.word	0x0000bc00
        /*0830*/ 	.word	0x00000010
        /*0834*/ 	.word	0x00000000
        /*0838*/ 	.short	0x0101
        /*083a*/ 	.byte	0xff
	.zero		1


	//   ....[112]....
        /*083c*/ 	.word	0x0000bc20
        /*0840*/ 	.word	0x00000006
        /*0844*/ 	.word	0x00000030
        /*0848*/ 	.short	0x010a
        /*084a*/ 	.byte	0xff
	.zero		1


	//   ....[113]....
        /*084c*/ 	.word	0x0000bcf0
        /*0850*/ 	.word	0x00000006
        /*0854*/ 	.word	0x00000030
        /*0858*/ 	.short	0x010a
        /*085a*/ 	.byte	0xff
	.zero		1


	//   ....[114]....
        /*085c*/ 	.word	0x0000ca50
        /*0860*/ 	.word	0x00000010
        /*0864*/ 	.word	0x00000000
        /*0868*/ 	.short	0x0101
        /*086a*/ 	.byte	0xff
	.zero		1


	//   ....[115]....
        /*086c*/ 	.word	0x0000ca70
        /*0870*/ 	.word	0x00000000
        /*0874*/ 	.word	0x00000030
        /*0878*/ 	.short	0x010a
        /*087a*/ 	.byte	0xff
	.zero		1


	//   ....[116]....
        /*087c*/ 	.word	0x0000cb40
        /*0880*/ 	.word	0x00000000
        /*0884*/ 	.word	0x00000030
        /*0888*/ 	.short	0x010a
        /*088a*/ 	.byte	0xff
	.zero		1


	//   ....[117]....
        /*088c*/ 	.word	0x0000d110
        /*0890*/ 	.word	0x000000ff
        /*0894*/ 	.word	0x00000000
        /*0898*/ 	.short	0x0101
        /*089a*/ 	.byte	0x04
	.zero		1


	//   ....[118]....
        /*089c*/ 	.word	0x0000d8c0
        /*08a0*/ 	.word	0x00000000
        /*08a4*/ 	.word	0x00000000
        /*08a8*/ 	.short	0x0101
        /*08aa*/ 	.byte	0xff
	.zero		1


	//   ....[119]....
        /*08ac*/ 	.word	0x0000db80
        /*08b0*/ 	.word	0x000000ff
        /*08b4*/ 	.word	0x00000000
        /*08b8*/ 	.short	0x0101
        /*08ba*/ 	.byte	0x04
	.zero		1


	//   ....[120]....
        /*08bc*/ 	.word	0x0000dba0
        /*08c0*/ 	.word	0x00000000
        /*08c4*/ 	.word	0x000000d0
        /*08c8*/ 	.short	0x010a
        /*08ca*/ 	.byte	0xff
	.zero		1


	//   ....[121]....
        /*08cc*/ 	.word	0x0000dc00
        /*08d0*/ 	.word	0x00000000
        /*08d4*/ 	.word	0x00000018
        /*08d8*/ 	.short	0x010a
        /*08da*/ 	.byte	0xff
	.zero		1


	//   ....[122]....
        /*08dc*/ 	.word	0x0000dc60
        /*08e0*/ 	.word	0x00000000
        /*08e4*/ 	.word	0x00000018
        /*08e8*/ 	.short	0x010a
        /*08ea*/ 	.byte	0xff
	.zero		1


	//   ....[123]....
        /*08ec*/ 	.word	0x0000dcb0
        /*08f0*/ 	.word	0x00000003
        /*08f4*/ 	.word	0x00000080
        /*08f8*/ 	.short	0x010a
        /*08fa*/ 	.byte	0xff
	.zero		1


	//   ....[124]....
        /*08fc*/ 	.word	0x0000dd10
        /*0900*/ 	.word	0x00000000
        /*0904*/ 	.word	0x00000000
        /*0908*/ 	.short	0x010a
        /*090a*/ 	.byte	0xff
	.zero		1


	//   ....[125]....
        /*090c*/ 	.word	0x0000dd70
        /*0910*/ 	.word	0x00000000
        /*0914*/ 	.word	0x00000000
        /*0918*/ 	.short	0x010a
        /*091a*/ 	.byte	0xff
	.zero		1


	//   ....[126]....
        /*091c*/ 	.word	0x0000ddc0
        /*0920*/ 	.word	0x00000002
        /*0924*/ 	.word	0x000000c0
        /*0928*/ 	.short	0x010a
        /*092a*/ 	.byte	0xff
	.zero		1


	//   ....[127]....
        /*092c*/ 	.word	0x0000de20
        /*0930*/ 	.word	0x00000002
        /*0934*/ 	.word	0x00000090
        /*0938*/ 	.short	0x010a
        /*093a*/ 	.byte	0xff
	.zero		1


	//   ....[128]....
        /*093c*/ 	.word	0x0000de70
        /*0940*/ 	.word	0x00000002
        /*0944*/ 	.word	0x00000080
        /*0948*/ 	.short	0x010a
        /*094a*/ 	.byte	0xff
	.zero		1


	//   ....[129]....
        /*094c*/ 	.word	0x0000ded0
        /*0950*/ 	.word	0x00000000
        /*0954*/ 	.word	0x00000090
        /*0958*/ 	.short	0x010a
        /*095a*/ 	.byte	0xff
	.zero		1


	//   ....[130]....
        /*095c*/ 	.word	0x0000df20
        /*0960*/ 	.word	0x00000000
        /*0964*/ 	.word	0x00000080
        /*0968*/ 	.short	0x010a
        /*096a*/ 	.byte	0xff
	.zero		1


	//   ....[131]....
        /*096c*/ 	.word	0x0000df80
        /*0970*/ 	.word	0x00000002
        /*0974*/ 	.word	0x000000b0
        /*0978*/ 	.short	0x010a
        /*097a*/ 	.byte	0xff
	.zero		1


	//   ....[132]....
        /*097c*/ 	.word	0x0000dfe0
        /*0980*/ 	.word	0x00000000
        /*0984*/ 	.word	0x00000000
        /*0988*/ 	.short	0x010a
        /*098a*/ 	.byte	0xff
	.zero		1


	//   ....[133]....
        /*098c*/ 	.word	0x0000e040
        /*0990*/ 	.word	0x00000000
        /*0994*/ 	.word	0x00000000
        /*0998*/ 	.short	0x010a
        /*099a*/ 	.byte	0xff
	.zero		1


	//   ....[134]....
        /*099c*/ 	.word	0x0000e0a0
        /*09a0*/ 	.word	0x00000000
        /*09a4*/ 	.word	0x00000000
        /*09a8*/ 	.short	0x010a
        /*09aa*/ 	.byte	0xff
	.zero		1


	//   ....[135]....
        /*09ac*/ 	.word	0x0000e0f0
        /*09b0*/ 	.word	0x0000000c
        /*09b4*/ 	.word	0x00000080
        /*09b8*/ 	.short	0x010a
        /*09ba*/ 	.byte	0xff
	.zero		1


	//   ....[136]....
        /*09bc*/ 	.word	0x0000e150
        /*09c0*/ 	.word	0x00000000
        /*09c4*/ 	.word	0x00000078
        /*09c8*/ 	.short	0x010a
        /*09ca*/ 	.byte	0xff
	.zero		1


	//   ....[137]....
        /*09cc*/ 	.word	0x0000e1b0
        /*09d0*/ 	.word	0x00000000
        /*09d4*/ 	.word	0x00000050
        /*09d8*/ 	.short	0x010a
        /*09da*/ 	.byte	0xff
	.zero		1


	//   ....[138]....
        /*09dc*/ 	.word	0x0000e210
        /*09e0*/ 	.word	0x00000000
        /*09e4*/ 	.word	0x00000058
        /*09e8*/ 	.short	0x010a
        /*09ea*/ 	.byte	0xff
	.zero		1


	//   ....[139]....
        /*09ec*/ 	.word	0x0000e270
        /*09f0*/ 	.word	0x00000000
        /*09f4*/ 	.word	0x00000060
        /*09f8*/ 	.short	0x010a
        /*09fa*/ 	.byte	0xff
	.zero		1


	//   ....[140]....
        /*09fc*/ 	.word	0x0000e2d0
        /*0a00*/ 	.word	0x00000000
        /*0a04*/ 	.word	0x00000068
        /*0a08*/ 	.short	0x010a
        /*0a0a*/ 	.byte	0xff
	.zero		1


	//   ....[141]....
        /*0a0c*/ 	.word	0x0000e330
        /*0a10*/ 	.word	0x00000000
        /*0a14*/ 	.word	0x00000050
        /*0a18*/ 	.short	0x010a
        /*0a1a*/ 	.byte	0xff
	.zero		1


	//   ....[142]....
        /*0a1c*/ 	.word	0x0000e390
        /*0a20*/ 	.word	0x00000000
        /*0a24*/ 	.word	0x00000058
        /*0a28*/ 	.short	0x010a
        /*0a2a*/ 	.byte	0xff
	.zero		1


	//   ....[143]....
        /*0a2c*/ 	.word	0x0000e3f0
        /*0a30*/ 	.word	0x00000000
        /*0a34*/ 	.word	0x00000060
        /*0a38*/ 	.short	0x010a
        /*0a3a*/ 	.byte	0xff
	.zero		1


	//   ....[144]....
        /*0a3c*/ 	.word	0x0000e450
        /*0a40*/ 	.word	0x00000000
        /*0a44*/ 	.word	0x00000068
        /*0a48*/ 	.short	0x010a
        /*0a4a*/ 	.byte	0xff
	.zero		1


	//   ....[145]....
        /*0a4c*/ 	.word	0x0000e4b0
        /*0a50*/ 	.word	0x00000000
        /*0a54*/ 	.word	0x00000050
        /*0a58*/ 	.short	0x010a
        /*0a5a*/ 	.byte	0xff
	.zero		1


	//   ....[146]....
        /*0a5c*/ 	.word	0x0000e510
        /*0a60*/ 	.word	0x00000000
        /*0a64*/ 	.word	0x00000058
        /*0a68*/ 	.short	0x010a
        /*0a6a*/ 	.byte	0xff
	.zero		1


	//   ....[147]....
        /*0a6c*/ 	.word	0x0000e570
        /*0a70*/ 	.word	0x00000002
        /*0a74*/ 	.word	0x00000060
        /*0a78*/ 	.short	0x010a
        /*0a7a*/ 	.byte	0xff
	.zero		1


	//   ....[148]....
        /*0a7c*/ 	.word	0x0000e5c0
        /*0a80*/ 	.word	0x00000003
        /*0a84*/ 	.word	0x00000080
        /*0a88*/ 	.short	0x010a
        /*0a8a*/ 	.byte	0xff
	.zero		1


	//   ....[149]....
        /*0a8c*/ 	.word	0x0000e620
        /*0a90*/ 	.word	0x00000002
        /*0a94*/ 	.word	0x00000030
        /*0a98*/ 	.short	0x010a
        /*0a9a*/ 	.byte	0xff
	.zero		1


	//   ....[150]....
        /*0a9c*/ 	.word	0x0000e670
        /*0aa0*/ 	.word	0x0000006f
        /*0aa4*/ 	.word	0x000000a0
        /*0aa8*/ 	.short	0x010a
        /*0aaa*/ 	.byte	0xff
	.zero		1


	//   ....[151]....
        /*0aac*/ 	.word	0x0000e6c0
        /*0ab0*/ 	.word	0x00000002
        /*0ab4*/ 	.word	0x00000030
        /*0ab8*/ 	.short	0x010a
        /*0aba*/ 	.byte	0xff
	.zero		1


	//   ....[152]....
        /*0abc*/ 	.word	0x0000e710
        /*0ac0*/ 	.word	0x00000006
        /*0ac4*/ 	.word	0x00000030
        /*0ac8*/ 	.short	0x010a
        /*0aca*/ 	.byte	0xff
	.zero		1


	//   ....[153]....
        /*0acc*/ 	.word	0x0000e760
        /*0ad0*/ 	.word	0x00000000
        /*0ad4*/ 	.word	0x00000030
        /*0ad8*/ 	.short	0x010a
        /*0ada*/ 	.byte	0xff
	.zero		1


	//   ....[154]....
        /*0adc*/ 	.word	0x0000e7b0
        /*0ae0*/ 	.word	0x00000006
        /*0ae4*/ 	.word	0x00000030
        /*0ae8*/ 	.short	0x010a
        /*0aea*/ 	.byte	0xff
	.zero		1


	//   ....[155]....
        /*0aec*/ 	.word	0x0000e800
        /*0af0*/ 	.word	0x00000006
        /*0af4*/ 	.word	0x00000030
        /*0af8*/ 	.short	0x010a
        /*0afa*/ 	.byte	0xff
	.zero		1


	//   ....[156]....
        /*0afc*/ 	.word	0x0000e850
        /*0b00*/ 	.word	0x00000006
        /*0b04*/ 	.word	0x00000030
        /*0b08*/ 	.short	0x010a
        /*0b0a*/ 	.byte	0xff
	.zero		1


	//   ....[157]....
        /*0b0c*/ 	.word	0x0000e8a0
        /*0b10*/ 	.word	0x00000000
        /*0b14*/ 	.word	0x00000030
        /*0b18*/ 	.short	0x010a
        /*0b1a*/ 	.byte	0xff
	.zero		1


	//----- nvinfo : EIATTR_NUM_MBARRIERS
	.align		4
.L_47:
        /*0b1c*/ 	.byte	0x03, 0x38
        /*0b1e*/ 	.short	0x001c


	//----- nvinfo : EIATTR_EXIT_INSTR_OFFSETS
	.align		4
        /*0b20*/ 	.byte	0x04, 0x1c
        /*0b22*/ 	.short	(.L_49 - .L_48)


	//   ....[0]....
.L_48:
        /*0b24*/ 	.word	0x000029d0


	//   ....[1]....
        /*0b28*/ 	.word	0x00002ee0


	//   ....[2]....
        /*0b2c*/ 	.word	0x00002f40


	//   ....[3]....
        /*0b30*/ 	.word	0x00003d40


	//   ....[4]....
        /*0b34*/ 	.word	0x00005470


	//   ....[5]....
        /*0b38*/ 	.word	0x000054b0


	//   ....[6]....
        /*0b3c*/ 	.word	0x0000da60


	//   ....[7]....
        /*0b40*/ 	.word	0x0000dae0


	//   ....[8]....
        /*0b44*/ 	.word	0x0000db10


	//   ....[9]....
        /*0b48*/ 	.word	0x0000db90


	//----- nvinfo : EIATTR_MAX_THREADS
	.align		4
.L_49:
        /*0b4c*/ 	.byte	0x04, 0x05
        /*0b4e*/ 	.short	(.L_51 - .L_50)
.L_50:
        /*0b50*/ 	.word	0x00000100
        /*0b54*/ 	.word	0x00000001
        /*0b58*/ 	.word	0x00000001


	//----- nvinfo : EIATTR_CRS_STACK_SIZE
	.align		4
.L_51:
        /*0b5c*/ 	.byte	0x04, 0x1e
        /*0b5e*/ 	.short	(.L_53 - .L_52)
.L_52:
        /*0b60*/ 	.word	0x00000000


	//----- nvinfo : EIATTR_CBANK_PARAM_SIZE
	.align		4
.L_53:
        /*0b64*/ 	.byte	0x03, 0x19
        /*0b66*/ 	.short	0x0800


	//----- nvinfo : EIATTR_PARAM_CBANK
	.align		4
        /*0b68*/ 	.byte	0x04, 0x0a
        /*0b6a*/ 	.short	(.L_55 - .L_54)
	.align		4
.L_54:
        /*0b6c*/ 	.word	index@(.nv.constant0._ZN7cutlass13device_kernelINS_4gemm6kernel13GemmUniversalIN4cute5tupleIJiiiiEEENS1_10collective13CollectiveMmaINS1_35MainloopSm100TmaUmmaWarpSpecializedILi3ELi2ELi2ENS5_IJNS4_1CILi1EEENSA_ILi8EEESB_EEEEENS5_IJNSA_ILi128EEENSA_ILi256EEENSA_ILi32EEEEEENS_10tfloat32_tENS5_IJlSB_lEEESJ_SK_NS4_8TiledMMAINS4_8MMA_AtomIJNS4_17SM100_MMA_TF32_SSISJ_SJ_fLi128ELi256ELNS4_4UMMA5MajorE0ELSP_0ELNSO_7ScaleInE0ELSQ_0EEEEEENS4_6LayoutINS5_IJSB_SB_SB_EEENS5_IJNSA_ILi0EEESV_SV_EEEEENS5_IJNS4_10UnderscoreESY_SY_EEEEENS4_23SM90_TMA_LOAD_MULTICASTENS4_14ComposedLayoutINS4_7SwizzleILi3ELi4ELi3EEENS4_18smem_ptr_flag_bitsILi32EEENST_INS5_IJSC_SH_EEENS5_IJSH_SB_EEEEEEEvNS4_8identityENS4_13SM90_TMA_LOADES1A_vS1B_EENS_8epilogue10collective18CollectiveEpilogueINS1E_23Sm100TmaWarpSpecializedILi4ELi2ELi32ELb1ELb0EEEJSI_NS5_IJNST_ISF_SB_EENST_ISH_SB_EEEEESJ_SK_SJ_SK_NS1E_6fusion15FusionCallbacksIS1I_NS1M_17LinearCombinationISJ_fSJ_fLNS_15FloatRoundStyleE2EEESI_S1L_JEEENS4_5SM1004TMEM4LOAD26SM100_TMEM_LOAD_32dp32b32xES1C_S1A_NS4_39AutoVectorizingCopyWithAssumedAlignmentILi128EEENS4_14SM90_TMA_STOREES1A_S1X_S1X_EEEvvEEEEvNT_6ParamsE)
        /*0b70*/ 	.short	0x0380
        /*0b72*/ 	.short	0x0800


	//----- nvinfo : EIATTR_SW_WAR
	.align		4
.L_55:
        /*0b74*/ 	.byte	0x04, 0x36
        /*0b76*/ 	.short	(.L_57 - .L_56)
.L_56:
        /*0b78*/ 	.word	0x00000008
.L_57:


//--------------------- .nv.callgraph             --------------------------
	.section	.nv.callgraph,"",@"SHT_CUDA_CALLGRAPH"
	.align	4
	.sectionentsize	8
	.align		4
        /*0000*/ 	.word	0x00000000
	.align		4
        /*0004*/ 	.word	0xffffffff
	.align		4
        /*0008*/ 	.word	index@(_ZN7cutlass13device_kernelINS_4gemm6kernel13GemmUniversalIN4cute5tupleIJiiiiEEENS1_10collective13CollectiveMmaINS1_35MainloopSm100TmaUmmaWarpSpecializedILi3ELi2ELi2ENS5_IJNS4_1CILi1EEENSA_ILi8EEESB_EEEEENS5_IJNSA_ILi128EEENSA_ILi256EEENSA_ILi32EEEEEENS_10tfloat32_tENS5_IJlSB_lEEESJ_SK_NS4_8TiledMMAINS4_8MMA_AtomIJNS4_17SM100_MMA_TF32_SSISJ_SJ_fLi128ELi256ELNS4_4UMMA5MajorE0ELSP_0ELNSO_7ScaleInE0ELSQ_0EEEEEENS4_6LayoutINS5_IJSB_SB_SB_EEENS5_IJNSA_ILi0EEESV_SV_EEEEENS5_IJNS4_10UnderscoreESY_SY_EEEEENS4_23SM90_TMA_LOAD_MULTICASTENS4_14ComposedLayoutINS4_7SwizzleILi3ELi4ELi3EEENS4_18smem_ptr_flag_bitsILi32EEENST_INS5_IJSC_SH_EEENS5_IJSH_SB_EEEEEEEvNS4_8identityENS4_13SM90_TMA_LOADES1A_vS1B_EENS_8epilogue10collective18CollectiveEpilogueINS1E_23Sm100TmaWarpSpecializedILi4ELi2ELi32ELb1ELb0EEEJSI_NS5_IJNST_ISF_SB_EENST_ISH_SB_EEEEESJ_SK_SJ_SK_NS1E_6fusion15FusionCallbacksIS1I_NS1M_17LinearCombinationISJ_fSJ_fLNS_15FloatRoundStyleE2EEESI_S1L_JEEENS4_5SM1004TMEM4LOAD26SM100_TMEM_LOAD_32dp32b32xES1C_S1A_NS4_39AutoVectorizingCopyWithAssumedAlignmentILi128EEENS4_14SM90_TMA_STOREES1A_S1X_S1X_EEEvvEEEEvNT_6ParamsE)
	.align		4
        /*000c*/ 	.word	index@(__assertfail)
	.align		4
        /*0010*/ 	.word	0x00000000
	.align		4
        /*0014*/ 	.word	0xfffffffe
	.align		4
        /*0018*/ 	.word	0x00000000
	.align		4
        /*001c*/ 	.word	0xfffffffd
	.align		4
        /*0020*/ 	.word	0x00000000
	.align		4
        /*0024*/ 	.word	0xfffffffc


//--------------------- .nv.constant4             --------------------------
	.section	.nv.constant4,"a",@progbits
	.align	8
	.align		8
.nv.constant4:
        /*0000*/ 	.dword	__assertfail
	.align		8
        /*0008*/ 	.dword	__unnamed_1
	.align		8
        /*0010*/ 	.dword	__unnamed_2
	.align		8
        /*0018*/ 	.dword	_ZN40_INTERNAL_a3145d19_4_k_cu_224bb439_367094cuda3std3__45__cpo5beginE
	.align		8
        /*0020*/ 	.dword	_ZN40_INTERNAL_a3145d19_4_k_cu_224bb439_367094cuda3std3__45__cpo3endE
	.align		8
        /*0028*/ 	.dword	_ZN40_INTERNAL_a3145d19_4_k_cu_224bb439_367094cuda3std3__45__cpo6cbeginE
	.align		8
        /*0030*/ 	.dword	_ZN40_INTERNAL_a3145d19_4_k_cu_224bb439_367094cuda3std3__45__cpo4cendE
	.align		8
        /*0038*/ 	.dword	_ZN40_INTERNAL_a3145d19_4_k_cu_224bb439_367094cuda3std3__442_GLOBAL__N__a3145d19_4_k_cu_224bb439_367096ignoreE
	.align		8
        /*0040*/ 	.dword	_ZN40_INTERNAL_a3145d19_4_k_cu_224bb439_367094cuda3std3__419piecewise_constructE
	.align		8
        /*0048*/ 	.dword	_ZN40_INTERNAL_a3145d19_4_k_cu_224bb439_367094cuda3std3__48in_placeE
	.align		8
        /*0050*/ 	.dword	_ZN40_INTERNAL_a3145d19_4_k_cu_224bb439_367094cuda3std6ranges3__45__cpo4swapE
	.align		8
        /*0058*/ 	.dword	_ZN40_INTERNAL_a3145d19_4_k_cu_224bb439_367094cuda3std6ranges3__45__cpo9iter_moveE
	.align		8
        /*0060*/ 	.dword	_ZN40_INTERNAL_a3145d19_4_k_cu_224bb439_367094cute7productE
	.align		8
        /*0068*/ 	.dword	_ZN40_INTERNAL_a3145d19_4_k_cu_224bb439_367094cute1_E
	.align		8
        /*0070*/ 	.dword	$str$25
	.align		8
        /*0078*/ 	.dword	$str$26
	.align		8
        /*0080*/ 	.dword	$str$27
	.align		8
        /*0088*/ 	.dword	$str$28


//--------------------- .text._ZN7cutlass13device_kernelINS_4gemm6kernel13GemmUniversalIN4cute5tupleIJiiiiEEENS1_10collective13CollectiveMmaINS1_35MainloopSm100TmaUmmaWarpSpecializedILi3ELi2ELi2ENS5_IJNS4_1CILi1EEENSA_ILi8EEESB_EEEEENS5_IJNSA_ILi128EEENSA_ILi256EEENSA_ILi32EEEEEENS_10tfloat32_tENS5_IJlSB_lEEESJ_SK_NS4_8TiledMMAINS4_8MMA_AtomIJNS4_17SM100_MMA_TF32_SSISJ_SJ_fLi128ELi256ELNS4_4UMMA5MajorE0ELSP_0ELNSO_7ScaleInE0ELSQ_0EEEEEENS4_6LayoutINS5_IJSB_SB_SB_EEENS5_IJNSA_ILi0EEESV_SV_EEEEENS5_IJNS4_10UnderscoreESY_SY_EEEEENS4_23SM90_TMA_LOAD_MULTICASTENS4_14ComposedLayoutINS4_7SwizzleILi3ELi4ELi3EEENS4_18smem_ptr_flag_bitsILi32EEENST_INS5_IJSC_SH_EEENS5_IJSH_SB_EEEEEEEvNS4_8identityENS4_13SM90_TMA_LOADES1A_vS1B_EENS_8epilogue10collective18CollectiveEpilogueINS1E_23Sm100TmaWarpSpecializedILi4ELi2ELi32ELb1ELb0EEEJSI_NS5_IJNST_ISF_SB_EENST_ISH_SB_EEEEESJ_SK_SJ_SK_NS1E_6fusion15FusionCallbacksIS1I_NS1M_17LinearCombinationISJ_fSJ_fLNS_15FloatRoundStyleE2EEESI_S1L_JEEENS4_5SM1004TMEM4LOAD26SM100_TMEM_LOAD_32dp32b32xES1C_S1A_NS4_39AutoVectorizingCopyWithAssumedAlignmentILi128EEENS4_14SM90_TMA_STOREES1A_S1X_S1X_EEEvvEEEEvNT_6ParamsE --------------------------
	.section	.text._ZN7cutlass13device_kernelINS_4gemm6kernel13GemmUniversalIN4cute5tupleIJiiiiEEENS1_10collective13CollectiveMmaINS1_35MainloopSm100TmaUmmaWarpSpecializedILi3ELi2ELi2ENS5_IJNS4_1CILi1EEENSA_ILi8EEESB_EEEEENS5_IJNSA_ILi128EEENSA_ILi256EEENSA_ILi32EEEEEENS_10tfloat32_tENS5_IJlSB_lEEESJ_SK_NS4_8TiledMMAINS4_8MMA_AtomIJNS4_17SM100_MMA_TF32_SSISJ_SJ_fLi128ELi256ELNS4_4UMMA5MajorE0ELSP_0ELNSO_7ScaleInE0ELSQ_0EEEEEENS4_6LayoutINS5_IJSB_SB_SB_EEENS5_IJNSA_ILi0EEESV_SV_EEEEENS5_IJNS4_10UnderscoreESY_SY_EEEEENS4_23SM90_TMA_LOAD_MULTICASTENS4_14ComposedLayoutINS4_7SwizzleILi3ELi4ELi3EEENS4_18smem_ptr_flag_bitsILi32EEENST_INS5_IJSC_SH_EEENS5_IJSH_SB_EEEEEEEvNS4_8identityENS4_13SM90_TMA_LOADES1A_vS1B_EENS_8epilogue10collective18CollectiveEpilogueINS1E_23Sm100TmaWarpSpecializedILi4ELi2ELi32ELb1ELb0EEEJSI_NS5_IJNST_ISF_SB_EENST_ISH_SB_EEEEESJ_SK_SJ_SK_NS1E_6fusion15FusionCallbacksIS1I_NS1M_17LinearCombinationISJ_fSJ_fLNS_15FloatRoundStyleE2EEESI_S1L_JEEENS4_5SM1004TMEM4LOAD26SM100_TMEM_LOAD_32dp32b32xES1C_S1A_NS4_39AutoVectorizingCopyWithAssumedAlignmentILi128EEENS4_14SM90_TMA_STOREES1A_S1X_S1X_EEEvvEEEEvNT_6ParamsE,"ax",@progbits
	.align	128
.text._ZN7cutlass13device_kernelINS_4gemm6kernel13GemmUniversalIN4cute5tupleIJiiiiEEENS1_10collective13CollectiveMmaINS1_35MainloopSm100TmaUmmaWarpSpecializedILi3ELi2ELi2ENS5_IJNS4_1CILi1EEENSA_ILi8EEESB_EEEEENS5_IJNSA_ILi128EEENSA_ILi256EEENSA_ILi32EEEEEENS_10tfloat32_tENS5_IJlSB_lEEESJ_SK_NS4_8TiledMMAINS4_8MMA_AtomIJNS4_17SM100_MMA_TF32_SSISJ_SJ_fLi128ELi256ELNS4_4UMMA5MajorE0ELSP_0ELNSO_7ScaleInE0ELSQ_0EEEEEENS4_6LayoutINS5_IJSB_SB_SB_EEENS5_IJNSA_ILi0EEESV_SV_EEEEENS5_IJNS4_10UnderscoreESY_SY_EEEEENS4_23SM90_TMA_LOAD_MULTICASTENS4_14ComposedLayoutINS4_7SwizzleILi3ELi4ELi3EEENS4_18smem_ptr_flag_bitsILi32EEENST_INS5_IJSC_SH_EEENS5_IJSH_SB_EEEEEEEvNS4_8identityENS4_13SM90_TMA_LOADES1A_vS1B_EENS_8epilogue10collective18CollectiveEpilogueINS1E_23Sm100TmaWarpSpecializedILi4ELi2ELi32ELb1ELb0EEEJSI_NS5_IJNST_ISF_SB_EENST_ISH_SB_EEEEESJ_SK_SJ_SK_NS1E_6fusion15FusionCallbacksIS1I_NS1M_17LinearCombinationISJ_fSJ_fLNS_15FloatRoundStyleE2EEESI_S1L_JEEENS4_5SM1004TMEM4LOAD26SM100_TMEM_LOAD_32dp32b32xES1C_S1A_NS4_39AutoVectorizingCopyWithAssumedAlignmentILi128EEENS4_14SM90_TMA_STOREES1A_S1X_S1X_EEEvvEEEEvNT_6ParamsE:
        .type           _ZN7cutlass13device_kernelINS_4gemm6kernel13GemmUniversalIN4cute5tupleIJiiiiEEENS1_10collective13CollectiveMmaINS1_35MainloopSm100TmaUmmaWarpSpecializedILi3ELi2ELi2ENS5_IJNS4_1CILi1EEENSA_ILi8EEESB_EEEEENS5_IJNSA_ILi128EEENSA_ILi256EEENSA_ILi32EEEEEENS_10tfloat32_tENS5_IJlSB_lEEESJ_SK_NS4_8TiledMMAINS4_8MMA_AtomIJNS4_17SM100_MMA_TF32_SSISJ_SJ_fLi128ELi256ELNS4_4UMMA5MajorE0ELSP_0ELNSO_7ScaleInE0ELSQ_0EEEEEENS4_6LayoutINS5_IJSB_SB_SB_EEENS5_IJNSA_ILi0EEESV_SV_EEEEENS5_IJNS4_10UnderscoreESY_SY_EEEEENS4_23SM90_TMA_LOAD_MULTICASTENS4_14ComposedLayoutINS4_7SwizzleILi3ELi4ELi3EEENS4_18smem_ptr_flag_bitsILi32EEENST_INS5_IJSC_SH_EEENS5_IJSH_SB_EEEEEEEvNS4_8identityENS4_13SM90_TMA_LOADES1A_vS1B_EENS_8epilogue10collective18CollectiveEpilogueINS1E_23Sm100TmaWarpSpecializedILi4ELi2ELi32ELb1ELb0EEEJSI_NS5_IJNST_ISF_SB_EENST_ISH_SB_EEEEESJ_SK_SJ_SK_NS1E_6fusion15FusionCallbacksIS1I_NS1M_17LinearCombinationISJ_fSJ_fLNS_15FloatRoundStyleE2EEESI_S1L_JEEENS4_5SM1004TMEM4LOAD26SM100_TMEM_LOAD_32dp32b32xES1C_S1A_NS4_39AutoVectorizingCopyWithAssumedAlignmentILi128EEENS4_14SM90_TMA_STOREES1A_S1X_S1X_EEEvvEEEEvNT_6ParamsE,@function
        .size           _ZN7cutlass13device_kernelINS_4gemm6kernel13GemmUniversalIN4cute5tupleIJiiiiEEENS1_10collective13CollectiveMmaINS1_35MainloopSm100TmaUmmaWarpSpecializedILi3ELi2ELi2ENS5_IJNS4_1CILi1EEENSA_ILi8EEESB_EEEEENS5_IJNSA_ILi128EEENSA_ILi256EEENSA_ILi32EEEEEENS_10tfloat32_tENS5_IJlSB_lEEESJ_SK_NS4_8TiledMMAINS4_8MMA_AtomIJNS4_17SM100_MMA_TF32_SSISJ_SJ_fLi128ELi256ELNS4_4UMMA5MajorE0ELSP_0ELNSO_7ScaleInE0ELSQ_0EEEEEENS4_6LayoutINS5_IJSB_SB_SB_EEENS5_IJNSA_ILi0EEESV_SV_EEEEENS5_IJNS4_10UnderscoreESY_SY_EEEEENS4_23SM90_TMA_LOAD_MULTICASTENS4_14ComposedLayoutINS4_7SwizzleILi3ELi4ELi3EEENS4_18smem_ptr_flag_bitsILi32EEENST_INS5_IJSC_SH_EEENS5_IJSH_SB_EEEEEEEvNS4_8identityENS4_13SM90_TMA_LOADES1A_vS1B_EENS_8epilogue10collective18CollectiveEpilogueINS1E_23Sm100TmaWarpSpecializedILi4ELi2ELi32ELb1ELb0EEEJSI_NS5_IJNST_ISF_SB_EENST_ISH_SB_EEEEESJ_SK_SJ_SK_NS1E_6fusion15FusionCallbacksIS1I_NS1M_17LinearCombinationISJ_fSJ_fLNS_15FloatRoundStyleE2EEESI_S1L_JEEENS4_5SM1004TMEM4LOAD26SM100_TMEM_LOAD_32dp32b32xES1C_S1A_NS4_39AutoVectorizingCopyWithAssumedAlignmentILi128EEENS4_14SM90_TMA_STOREES1A_S1X_S1X_EEEvvEEEEvNT_6ParamsE,(.L_x_218 - _ZN7cutlass13device_kernelINS_4gemm6kernel13GemmUniversalIN4cute5tupleIJiiiiEEENS1_10collective13CollectiveMmaINS1_35MainloopSm100TmaUmmaWarpSpecializedILi3ELi2ELi2ENS5_IJNS4_1CILi1EEENSA_ILi8EEESB_EEEEENS5_IJNSA_ILi128EEENSA_ILi256EEENSA_ILi32EEEEEENS_10tfloat32_tENS5_IJlSB_lEEESJ_SK_NS4_8TiledMMAINS4_8MMA_AtomIJNS4_17SM100_MMA_TF32_SSISJ_SJ_fLi128ELi256ELNS4_4UMMA5MajorE0ELSP_0ELNSO_7ScaleInE0ELSQ_0EEEEEENS4_6LayoutINS5_IJSB_SB_SB_EEENS5_IJNSA_ILi0EEESV_SV_EEEEENS5_IJNS4_10UnderscoreESY_SY_EEEEENS4_23SM90_TMA_LOAD_MULTICASTENS4_14ComposedLayoutINS4_7SwizzleILi3ELi4ELi3EEENS4_18smem_ptr_flag_bitsILi32EEENST_INS5_IJSC_SH_EEENS5_IJSH_SB_EEEEEEEvNS4_8identityENS4_13SM90_TMA_LOADES1A_vS1B_EENS_8epilogue10collective18CollectiveEpilogueINS1E_23Sm100TmaWarpSpecializedILi4ELi2ELi32ELb1ELb0EEEJSI_NS5_IJNST_ISF_SB_EENST_ISH_SB_EEEEESJ_SK_SJ_SK_NS1E_6fusion15FusionCallbacksIS1I_NS1M_17LinearCombinationISJ_fSJ_fLNS_15FloatRoundStyleE2EEESI_S1L_JEEENS4_5SM1004TMEM4LOAD26SM100_TMEM_LOAD_32dp32b32xES1C_S1A_NS4_39AutoVectorizingCopyWithAssumedAlignmentILi128EEENS4_14SM90_TMA_STOREES1A_S1X_S1X_EEEvvEEEEvNT_6ParamsE)
        .other          _ZN7cutlass13device_kernelINS_4gemm6kernel13GemmUniversalIN4cute5tupleIJiiiiEEENS1_10collective13CollectiveMmaINS1_35MainloopSm100TmaUmmaWarpSpecializedILi3ELi2ELi2ENS5_IJNS4_1CILi1EEENSA_ILi8EEESB_EEEEENS5_IJNSA_ILi128EEENSA_ILi256EEENSA_ILi32EEEEEENS_10tfloat32_tENS5_IJlSB_lEEESJ_SK_NS4_8TiledMMAINS4_8MMA_AtomIJNS4_17SM100_MMA_TF32_SSISJ_SJ_fLi128ELi256ELNS4_4UMMA5MajorE0ELSP_0ELNSO_7ScaleInE0ELSQ_0EEEEEENS4_6LayoutINS5_IJSB_SB_SB_EEENS5_IJNSA_ILi0EEESV_SV_EEEEENS5_IJNS4_10UnderscoreESY_SY_EEEEENS4_23SM90_TMA_LOAD_MULTICASTENS4_14ComposedLayoutINS4_7SwizzleILi3ELi4ELi3EEENS4_18smem_ptr_flag_bitsILi32EEENST_INS5_IJSC_SH_EEENS5_IJSH_SB_EEEEEEEvNS4_8identityENS4_13SM90_TMA_LOADES1A_vS1B_EENS_8epilogue10collective18CollectiveEpilogueINS1E_23Sm100TmaWarpSpecializedILi4ELi2ELi32ELb1ELb0EEEJSI_NS5_IJNST_ISF_SB_EENST_ISH_SB_EEEEESJ_SK_SJ_SK_NS1E_6fusion15FusionCallbacksIS1I_NS1M_17LinearCombinationISJ_fSJ_fLNS_15FloatRoundStyleE2EEESI_S1L_JEEENS4_5SM1004TMEM4LOAD26SM100_TMEM_LOAD_32dp32b32xES1C_S1A_NS4_39AutoVectorizingCopyWithAssumedAlignmentILi128EEENS4_14SM90_TMA_STOREES1A_S1X_S1X_EEEvvEEEEvNT_6ParamsE,@"STO_CUDA_ENTRY STV_DEFAULT"
_ZN7cutlass13device_kernelINS_4gemm6kernel13GemmUniversalIN4cute5tupleIJiiiiEEENS1_10collective13CollectiveMmaINS1_35MainloopSm100TmaUmmaWarpSpecializedILi3ELi2ELi2ENS5_IJNS4_1CILi1EEENSA_ILi8EEESB_EEEEENS5_IJNSA_ILi128EEENSA_ILi256EEENSA_ILi32EEEEEENS_10tfloat32_tENS5_IJlSB_lEEESJ_SK_NS4_8TiledMMAINS4_8MMA_AtomIJNS4_17SM100_MMA_TF32_SSISJ_SJ_fLi128ELi256ELNS4_4UMMA5MajorE0ELSP_0ELNSO_7ScaleInE0ELSQ_0EEEEEENS4_6LayoutINS5_IJSB_SB_SB_EEENS5_IJNSA_ILi0EEESV_SV_EEEEENS5_IJNS4_10UnderscoreESY_SY_EEEEENS4_23SM90_TMA_LOAD_MULTICASTENS4_14ComposedLayoutINS4_7SwizzleILi3ELi4ELi3EEENS4_18smem_ptr_flag_bitsILi32EEENST_INS5_IJSC_SH_EEENS5_IJSH_SB_EEEEEEEvNS4_8identityENS4_13SM90_TMA_LOADES1A_vS1B_EENS_8epilogue10collective18CollectiveEpilogueINS1E_23Sm100TmaWarpSpecializedILi4ELi2ELi32ELb1ELb0EEEJSI_NS5_IJNST_ISF_SB_EENST_ISH_SB_EEEEESJ_SK_SJ_SK_NS1E_6fusion15FusionCallbacksIS1I_NS1M_17LinearCombinationISJ_fSJ_fLNS_15FloatRoundStyleE2EEESI_S1L_JEEENS4_5SM1004TMEM4LOAD26SM100_TMEM_LOAD_32dp32b32xES1C_S1A_NS4_39AutoVectorizingCopyWithAssumedAlignmentILi128EEENS4_14SM90_TMA_STOREES1A_S1X_S1X_EEEvvEEEEvNT_6ParamsE:
[----:B------:R-:W1:Y:S01]  /*0000*/  LDC R1, c[0x0][0x37c] ;  /* 0x0000df00ff017b82 */ /* 0x000e620000000800 */
[----:B------:R-:W2:Y:S01]  /*0010*/  S2R R103, SR_TID.X ;  /* 0x0000000000677919 */ /* 0x000ea20000002100 */
[----:B------:R-:W3:Y:S01]  /*0020*/  LDCU.64 UR8, c[0x0][0x890] ;  /* 0x00011200ff0877ac */ /* 0x000ee20008000a00 */
[----:B------:R-:W-:Y:S02]  /*0030*/  PRMT R86, RZ, 0x7610, R86 ;  /* 0x00007610ff567816 */ /* 0x000fe40000000056 */
[----:B------:R-:W-:Y:S01]  /*0040*/  ELECT P3, URZ, PT ;  /* 0x0000000000ff782f */ /* 0x000fe20003860000 */
[----:B---3--:R-:W-:-:S04]  /*0050*/  UISETP.NE.U32.AND UP0, UPT, UR8, URZ, UPT ;  /* 0x000000ff0800728c */ /* 0x008fc8000bf05070 */
[----:B------:R-:W-:Y:S01]  /*0060*/  UISETP.NE.AND.EX UP0, UPT, UR9, URZ, UPT, UP0 ;  /* 0x000000ff0900728c */ /* 0x000fe2000bf05300 */
[----:B--2---:R-:W-:-:S05]  /*0070*/  SHF.R.U32.HI R87, RZ, 0x5, R103 ;  /* 0x00000005ff577819 */ /* 0x004fca0000011667 */
[----:B------:R-:W2:Y:S02]  /*0080*/  SHFL.IDX PT, R0, R87, RZ, 0x1f ;  /* 0x00001fff57007589 */ /* 0x000ea400000e0000 */
[----:B--2---:R-:W-:Y:S01]  /*0090*/  R2UR UR17, R0 ;  /* 0x00000000001172ca */ /* 0x004fe200000e0000 */
[----:B-1----:R-:W-:-:S14]  /*00a0*/  BRA.U UP0, `(.L_x_0) ;  /* 0x0000000100307547 */ /* 0x002fdc000b800000 */
[----:B------:R-:W1:Y:S02]  /*00b0*/  LDCU.64 UR4, c[0x0][0x888] ;  /* 0x00011100ff0477ac */ /* 0x000e640008000a00 */
[----:B-1----:R-:W-:-:S04]  /*00c0*/  UISETP.NE.U32.AND UP0, UPT, UR4, URZ, UPT ;  /* 0x000000ff0400728c */ /* 0x002fc8000bf05070 */
[----:B------:R-:W-:-:S09]  /*00d0*/  UISETP.NE.AND.EX UP0, UPT, UR5, URZ, UPT, UP0 ;  /* 0x000000ff0500728c */ /* 0x000fd2000bf05300 */
[----:B------:R-:W-:Y:S05]  /*00e0*/  BRA.U !UP0, `(.L_x_1) ;  /* 0x0000000108147547 */ /* 0x000fea000b800000 */
[----:B------:R-:W1:Y:S01]  /*00f0*/  LDC.64 R2, c[0x0][0x888] ;  /* 0x00022200ff027b82 */ /* 0x000e620000000a00 */
[----:B------:R-:W1:Y:S02]  /*0100*/  LDCU.64 UR4, c[0x0][0x358] ;  /* 0x00006b00ff0477ac */ /* 0x000e640008000a00 */
[----:B-1----:R1:W5:Y:S01]  /*0110*/  LDG.E R45, desc[UR4][R2.64] ;  /* 0x00000004022d7981 */ /* 0x002362000c1e1900 */
[----:B------:R-:W-:Y:S01]  /*0120*/  HFMA2 R86, -RZ, RZ, 0, 5.9604644775390625e-08 ;  /* 0x00000001ff567431 */ /* 0x000fe200000001ff */
[----:B------:R-:W-:Y:S05]  /*0130*/  BRA `(.L_x_0) ;  /* 0x00000000000c7947 */ /* 0x000fea0003800000 */
.L_x_1:
[----:B------:R-:W1:Y:S01]  /*0140*/  LDCU UR4, c[0x0][0x880] ;  /* 0x00011000ff0477ac */ /* 0x000e620008000800 */
[----:B------:R-:W-:Y:S01]  /*0150*/  HFMA2 R86, -RZ, RZ, 0, 5.9604644775390625e-08 ;  /* 0x00000001ff567431 */ /* 0x000fe200000001ff */
[----:B-1----:R-:W-:-:S07]  /*0160*/  MOV R45, UR4 ;  /* 0x00000004002d7c02 */ /* 0x002fce0008000f00 */
.L_x_0:
[----:B------:R-:W2:Y:S02]  /*0170*/  LDCU.64 UR4, c[0x0][0x8b0] ;  /* 0x00011600ff0477ac */ /* 0x000ea40008000a00 */
[----:B--2---:R-:W-:-:S04]  /*0180*/  UISETP.NE.U32.AND UP0, UPT, UR4, URZ, UPT ;  /* 0x000000ff0400728c */ /* 0x004fc8000bf05070 */
[----:B------:R-:W-:-:S09]  /*0190*/  UISETP.NE.AND.EX UP0, UPT, UR5, URZ, UPT, UP0 ;  /* 0x000000ff0500728c */ /* 0x000fd2000bf05300 */
[----:B------:R-:W-:Y:S05]  /*01a0*/  BRA.U UP0, `(.L_x_2) ;  /* 0x0000000100287547 */ /* 0x000fea000b800000 */
[----:B------:R-:W2:Y:S02]  /*01b0*/  LDCU.64 UR4, c[0x0][0x8a8] ;  /* 0x00011500ff0477ac */ /* 0x000ea40008000a00 */
[----:B--2---:R-:W-:-:S04]  /*01c0*/  UISETP.NE.U32.AND UP0, UPT, UR4, URZ, UPT ;  /* 0x000000ff0400728c */ /* 0x004fc8000bf05070 */
[----:B------:R-:W-:-:S09]  /*01d0*/  UISETP.NE.AND.EX UP0, UPT, UR5, URZ, UPT, UP0 ;  /* 0x000000ff0500728c */ /* 0x000fd2000bf05300 */
[----:B------:R-:W-:Y:S05]  /*01e0*/  BRA.U !UP0, `(.L_x_3) ;  /* 0x0000000108107547 */ /* 0x000fea000b800000 */
[----:B------:R-:W2:Y:S01]  /*01f0*/  LDC.64 R38, c[0x0][0x8a8] ;  /* 0x00022a00ff267b82 */ /* 0x000ea20000000a00 */
[----:B------:R-:W2:Y:S02]  /*0200*/  LDCU.64 UR4, c[0x0][0x358] ;  /* 0x00006b00ff0477ac */ /* 0x000ea40008000a00 */
[----:B--2---:R2:W5:Y:S01]  /*0210*/  LDG.E R38, desc[UR4][R38.64] ;  /* 0x0000000426267981 */ /* 0x004562000c1e1900 */
[----:B------:R-:W-:Y:S05]  /*0220*/  BRA `(.L_x_2) ;  /* 0x0000000000087947 */ /* 0x000fea0003800000 */
.L_x_3:
[----:B------:R-:W2:Y:S02]  /*0230*/  LDCU UR4, c[0x0][0x8a0] ;  /* 0x00011400ff0477ac */ /* 0x000ea40008000800 */
[----:B--2---:R-:W-:Y:S02]  /*0240*/  MOV R38, UR4 ;  /* 0x0000000400267c02 */ /* 0x004fe40008000f00 */
.L_x_2:
[----:B------:R-:W-:Y:S01]  /*0250*/  IMAD.U32 R0, RZ, RZ, UR17 ;  /* 0x00000011ff007e24 */ /* 0x000fe2000f8e00ff */
[----:B------:R-:W-:Y:S04]  /*0260*/  BSSY.RECONVERGENT B0, `(.L_x_4) ;  /* 0x000000c000007945 */ /* 0x000fe80003800200 */
[C---:B------:R-:W-:Y:S02]  /*0270*/  ISETP.NE.OR P1, PT, R0.reuse, 0x1, !P3 ;  /* 0x000000010000780c */ /* 0x040fe40005f25670 */
[----:B------:R-:W-:-:S11]  /*0280*/  ISETP.NE.OR P0, PT, R0, 0x3, !P3 ;  /* 0x000000030000780c */ /* 0x000fd60005f05670 */
[----:B------:R-:W-:Y:S05]  /*0290*/  @P1 BRA `(.L_x_5) ;  /* 0x0000000000201947 */ /* 0x000fea0003800000 */
[----:B------:R-:W3:Y:S02]  /*02a0*/  LDCU.64 UR4, c[0x0][0x348] ;  /* 0x00006900ff0477ac */ /* 0x000ee40008000a00 */
[----:B---3--:R-:W-:Y:S02]  /*02b0*/  UIADD3 UR6, UP1, UPT, UR4, 0x80, URZ ;  /* 0x0000008004067890 */ /* 0x008fe4000ff3e0ff */
[----:B------:R-:W-:Y:S02]  /*02c0*/  UIADD3 UR4, UP0, UPT, UR4, 0x180, URZ ;  /* 0x0000018004047890 */ /* 0x000fe4000ff1e0ff */
[----:B------:R-:W-:Y:S02]  /*02d0*/  UIADD3.X UR7, UPT, UPT, URZ, UR5, URZ, UP1, !UPT ;  /* 0x00000005ff077290 */ /* 0x000fe40008ffe4ff */
[----:B------:R-:W-:-:S07]  /*02e0*/  UIADD3.X UR5, UPT, UPT, URZ, UR5, URZ, UP0, !UPT ;  /* 0x00000005ff057290 */ /* 0x000fce00087fe4ff */
[----:B------:R3:W-:Y:S02]  /*02f0*/  UTMACCTL.PF [UR6] ;  /* 0x00000000060079b9 */ /* 0x0007e40008040000 */
[----:B------:R3:W-:Y:S02]  /*0300*/  UTMACCTL.PF [UR4] ;  /* 0x00000000040079b9 */ /* 0x0007e40008040000 */
[----:B---3--:R-:W-:Y:S01]  /*0310*/  NOP ;  /* 0x0000000000007918 */ /* 0x008fe20000000000 */
.L_x_5:
[----:B------:R-:W-:Y:S05]  /*0320*/  BSYNC.RECONVERGENT B0 ;  /* 0x0000000000007941 */ /* 0x000fea0003800200 */
.L_x_4:
[----:B------:R-:W-:Y:S04]  /*0330*/  BSSY.RECONVERGENT B0, `(.L_x_6) ;  /* 0x000000a000007945 */ /* 0x000fe80003800200 */
        /* <DEDUP_REMOVED lines=9> */
.L_x_7:
[----:B------:R-:W-:Y:S05]  /*03d0*/  BSYNC.RECONVERGENT B0 ;  /* 0x0000000000007941 */ /* 0x000fea0003800200 */
.L_x_6:
[----:B------:R-:W3:Y:S01]  /*03e0*/  LDCU.64 UR4, c[0x0][0x888] ;  /* 0x00011100ff0477ac */ /* 0x000ee20008000a00 */
[----:B------:R-:W-:Y:S02]  /*03f0*/  UISETP.EQ.U32.AND UP1, UPT, UR8, URZ, UPT ;  /* 0x000000ff0800728c */ /* 0x000fe4000bf22070 */
[----:B------:R-:W-:Y:S02]  /*0400*/  UPLOP3.LUT UP3, UPT, UPT, UPT, UPT, 0x80, 0x8 ;  /* 0x000000000008789c */ /* 0x000fe40003f6f070 */
[----:B---3--:R-:W-:-:S04]  /*0410*/  UISETP.NE.U32.AND UP0, UPT, UR4, URZ, UPT ;  /* 0x000000ff0400728c */ /* 0x008fc8000bf05070 */
[----:B------:R-:W-:-:S04]  /*0420*/  UISETP.NE.AND.EX UP0, UPT, UR5, URZ, UPT, UP0 ;  /* 0x000000ff0500728c */ /* 0x000fc8000bf05300 */
[----:B------:R-:W-:-:S04]  /*0430*/  UISETP.EQ.OR.EX UP2, UPT, UR9, URZ, !UP0, UP1 ;  /* 0x000000ff0900728c */ /* 0x000fc8000c742710 */
[----:B------:R-:W-:-:S06]  /*0440*/  UP2UR UR4, UPR, URZ, 0x4 ;  /* 0x00000004ff047883 */ /* 0x000fcc0008000000 */
[----:B------:R-:W-:Y:S01]  /*0450*/  MOV R90, UR4 ;  /* 0x00000004005a7c02 */ /* 0x000fe20008000f00 */
[----:B------:R-:W-:Y:S06]  /*0460*/  BRA.U !UP2, `(.L_x_8) ;  /* 0x000000010a207547 */ /* 0x000fec000b800000 */
[----:B------:R-:W-:Y:S01]  /*0470*/  UISETP.NE.U32.AND UP1, UPT, UR8, URZ, UPT ;  /* 0x000000ff0800728c */ /* 0x000fe2000bf25070 */
[----:B-----5:R-:W-:Y:S01]  /*0480*/  FSETP.NEU.AND P0, PT, R45, RZ, PT ;  /* 0x000000ff2d00720b */ /* 0x020fe20003f0d000 */
[----:B------:R-:W-:Y:S02]  /*0490*/  USEL UR4, URZ, 0xffffffff, UP0 ;  /* 0xffffffffff047887 */ /* 0x000fe40008000000 */
[----:B------:R-:W-:-:S10]  /*04a0*/  UISETP.NE.AND.EX UP1, UPT, UR9, URZ, UPT, UP1 ;  /* 0x000000ff0900728c */ /* 0x000fd4000bf25310 */
[----:B------:R-:W-:Y:S01]  /*04b0*/  VOTEU.ANY UP0, P0 ;  /* 0x0000000000ff7886 */ /* 0x000fe20000000100 */
[----:B------:R-:W-:-:S04]  /*04c0*/  @!UP1 USEL UR4, URZ, 0xffffffff, UP0 ;  /* 0xffffffffff049887 */ /* 0x000fc80008000000 */
[----:B------:R-:W-:-:S04]  /*04d0*/  ULOP3.LUT UR4, UR4, 0x1, URZ, 0xc0, !UPT ;  /* 0x0000000104047892 */ /* 0x000fc8000f8ec0ff */
[----:B------:R-:W-:-:S11]  /*04e0*/  UISETP.NE.U32.AND UP3, UPT, UR4, 0x1, UPT ;  /* 0x000000010400788c */ /* 0x000fd6000bf65070 */
.L_x_8:
[----:B-1----:R-:W1:Y:S01]  /*04f0*/  SHFL.IDX PT, R2, R87, RZ, 0x1f ;  /* 0x00001fff57027589 */ /* 0x002e6200000e0000 */
[----:B------:R-:W-:-:S04]  /*0500*/  UISETP.NE.AND UP0, UPT, UR17, 0x2, UPT ;  /* 0x000000021100788c */ /* 0x000fc8000bf05270 */
[----:B------:R-:W-:Y:S01]  /*0510*/  USEL UR53, URZ, 0x1, UP0 ;  /* 0x00000001ff357887 */ /* 0x000fe20008000000 */
[----:B-1----:R-:W-:-:S13]  /*0520*/  ISETP.NE.AND P0, PT, R2, RZ, PT ;  /* 0x000000ff0200720c */ /* 0x002fda0003f05270 */
[----:B------:R-:W-:Y:S05]  /*0530*/  @P0 BRA `(.L_x_9) ;  /* 0x0000000000500947 */ /* 0x000fea0003800000 */
[----:B------:R-:W1:Y:S01]  /*0540*/  S2UR UR4, SR_CgaCtaId ;  /* 0x00000000000479c3 */ /* 0x000e620000008800 */
[----:B------:R-:W-:Y:S01]  /*0550*/  UMOV UR5, 0x400 ;  /* 0x0000040000057882 */ /* 0x000fe20000000000 */
[----:B------:R-:W-:Y:S01]  /*0560*/  UMOV UR8, 0x1 ;  /* 0x0000000100087882 */ /* 0x000fe20000000000 */
[----:B------:R-:W-:Y:S01]  /*0570*/  UMOV UR6, 0x8 ;  /* 0x0000000800067882 */ /* 0x000fe20000000000 */
[----:B------:R-:W-:-:S04]  /*0580*/  UIADD3 UR8, UPT, UPT, -UR8, 0x100000, URZ ;  /* 0x0010000008087890 */ /* 0x000fc8000fffe1ff */
[----:B------:R-:W-:Y:S02]  /*0590*/  USHF.L.U32 UR9, UR8, 0xb, URZ ;  /* 0x0000000b08097899 */ /* 0x000fe400080006ff */
[----:B------:R-:W-:Y:S02]  /*05a0*/  USHF.L.U32 UR8, UR8, 0x1, URZ ;  /* 0x0000000108087899 */ /* 0x000fe400080006ff */
[----:B------:R-:W-:-:S04]  /*05b0*/  UIADD3 UR6, UPT, UPT, -UR6, 0x100000, URZ ;  /* 0x0010000006067890 */ /* 0x000fc8000fffe1ff */
[----:B------:R-:W-:Y:S02]  /*05c0*/  USHF.L.U32 UR7, UR6, 0xb, URZ ;  /* 0x0000000b06077899 */ /* 0x000fe400080006ff */
[----:B------:R-:W-:Y:S01]  /*05d0*/  USHF.L.U32 UR6, UR6, 0x1, URZ ;  /* 0x0000000106067899 */ /* 0x000fe200080006ff */
[----:B------:R-:W-:Y:S01]  /*05e0*/  ELECT P0, URZ, PT ;  /* 0x0000000000ff782f */ /* 0x000fe20003800000 */
[----:B-1----:R-:W-:Y:S01]  /*05f0*/  ULEA UR4, UR4, UR5, 0x18 ;  /* 0x0000000504047291 */ /* 0x002fe2000f8ec0ff */
[----:B------:R-:W1:Y:S11]  /*0600*/  FENCE.VIEW.ASYNC.S ;  /* 0x00000000000073c6 */ /* 0x000e760000000000 */
[----:B-1----:R1:W3:Y:S01]  /*0610*/  SYNCS.EXCH.64 URZ, [UR4], UR8 ;  /* 0x0000000804ff75b2 */ /* 0x0022e20008000100 */
[----:B------:R1:W4:Y:S01]  /*0620*/  SYNCS.EXCH.64 URZ, [UR4+0x18], UR6 ;  /* 0x0000180604ff75b2 */ /* 0x0003220008000100 */
[----:B------:R1:W1:Y:S01]  /*0630*/  SYNCS.EXCH.64 URZ, [UR4+0x8], UR8 ;  /* 0x0000080804ff75b2 */ /* 0x0002620008000100 */
[----:B------:R1:W1:Y:S01]  /*0640*/  SYNCS.EXCH.64 URZ, [UR4+0x20], UR6 ;  /* 0x0000200604ff75b2 */ /* 0x0002620008000100 */
[----:B------:R1:W1:Y:S01]  /*0650*/  SYNCS.EXCH.64 URZ, [UR4+0x10], UR8 ;  /* 0x0000100804ff75b2 */ /* 0x0002620008000100 */
[----:B------:R1:W1:Y:S01]  /*0660*/  SYNCS.EXCH.64 URZ, [UR4+0x28], UR6 ;  /* 0x0000280604ff75b2 */ /* 0x0002620008000100 */
[----:B------:R-:W-:Y:S01]  /*0670*/  NOP ;  /* 0x0000000000007918 */ /* 0x000fe20000000000 */
.L_x_9:
[----:B------:R-:W2:Y:S01]  /*0680*/  SHFL.IDX PT, R2, R87, RZ, 0x1f ;  /* 0x00001fff57027589 */ /* 0x000ea200000e0000 */
[----:B------:R-:W-:Y:S01]  /*0690*/  NOP ;  /* 0x0000000000007918 */ /* 0x000fe20000000000 */
[----:B--2---:R-:W-:-:S13]  /*06a0*/  ISETP.NE.AND P0, PT, R2, 0x1, PT ;  /* 0x000000010200780c */ /* 0x004fda0003f05270 */
[----:B------:R-:W-:Y:S05]  /*06b0*/  @P0 BRA `(.L_x_10) ;  /* 0x0000000000580947 */ /* 0x000fea0003800000 */
[----:B-1----:R-:W1:Y:S01]  /*06c0*/  S2UR UR4, SR_CgaCtaId ;  /* 0x00000000000479c3 */ /* 0x002e620000008800 */
        /* <DEDUP_REMOVED lines=12> */
[----:B-1----:R2:W1:Y:S01]  /*0790*/  SYNCS.EXCH.64 URZ, [UR4+0x30], UR8 ;  /* 0x0000300804ff75b2 */ /* 0x0024620008000100 */
[----:B------:R2:W1:Y:S01]  /*07a0*/  SYNCS.EXCH.64 URZ, [UR4+0x50], UR6 ;  /* 0x0000500604ff75b2 */ /* 0x0004620008000100 */
[----:B------:R2:W1:Y:S01]  /*07b0*/  SYNCS.EXCH.64 URZ, [UR4+0x38], UR8 ;  /* 0x0000380804ff75b2 */ /* 0x0004620008000100 */
[----:B------:R2:W1:Y:S01]  /*07c0*/  SYNCS.EXCH.64 URZ, [UR4+0x58], UR6 ;  /* 0x0000580604ff75b2 */ /* 0x0004620008000100 */
[----:B------:R2:W1:Y:S01]  /*07d0*/  SYNCS.EXCH.64 URZ, [UR4+0x40], UR8 ;  /* 0x0000400804ff75b2 */ /* 0x0004620008000100 */
[----:B------:R2:W1:Y:S01]  /*07e0*/  SYNCS.EXCH.64 URZ, [UR4+0x60], UR6 ;  /* 0x0000600604ff75b2 */ /* 0x0004620008000100 */
[----:B------:R2:W1:Y:S01]  /*07f0*/  SYNCS.EXCH.64 URZ, [UR4+0x48], UR8 ;  /* 0x0000480804ff75b2 */ /* 0x0004620008000100 */
[----:B------:R2:W1:Y:S02]  /*0800*/  SYNCS.EXCH.64 URZ, [UR4+0x68], UR6 ;  /* 0x0000680604ff75b2 */ /* 0x0004640008000100 */
[----:B--2---:R-:W-:Y:S01]  /*0810*/  NOP ;  /* 0x0000000000007918 */ /* 0x004fe20000000000 */
.L_x_10:
[----:B------:R-:W2:Y:S01]  /*0820*/  SHFL.IDX PT, R2, R87, RZ, 0x1f ;  /* 0x00001fff57027589 */ /* 0x000ea200000e0000 */
[----:B------:R-:W-:Y:S01]  /*0830*/  NOP ;  /* 0x0000000000007918 */ /* 0x000fe20000000000 */
[----:B--2---:R-:W-:-:S13]  /*0840*/  ISETP.NE.AND P0, PT, R2, 0x3, PT ;  /* 0x000000030200780c */ /* 0x004fda0003f05270 */
[----:B------:R-:W-:Y:S05]  /*0850*/  @P0 BRA `(.L_x_11) ;  /* 0x0000000000300947 */ /* 0x000fea0003800000 */
[----:B-1----:R-:W1:Y:S01]  /*0860*/  S2UR UR4, SR_CgaCtaId ;  /* 0x00000000000479c3 */ /* 0x002e620000008800 */
[----:B------:R-:W-:Y:S01]  /*0870*/  UMOV UR6, 0x400 ;  /* 0x0000040000067882 */ /* 0x000fe20000000000 */
[----:B------:R-:W-:Y:S01]  /*0880*/  UMOV UR5, 0x20 ;  /* 0x0000002000057882 */ /* 0x000fe20000000000 */
[----:B------:R-:W-:Y:S01]  /*0890*/  ELECT P0, URZ, PT ;  /* 0x0000000000ff782f */ /* 0x000fe20003800000 */
[----:B-1----:R-:W-:Y:S02]  /*08a0*/  ULEA UR6, UR4, UR6, 0x18 ;  /* 0x0000000604067291 */ /* 0x002fe4000f8ec0ff */
[----:B------:R-:W-:-:S04]  /*08b0*/  UIADD3 UR4, UPT, UPT, -UR5, 0x100000, URZ ;  /* 0x0010000005047890 */ /* 0x000fc8000fffe1ff */
[----:B------:R-:W-:Y:S02]  /*08c0*/  USHF.L.U32 UR5, UR4, 0xb, URZ ;  /* 0x0000000b04057899 */ /* 0x000fe400080006ff */
[----:B------:R-:W-:Y:S01]  /*08d0*/  USHF.L.U32 UR4, UR4, 0x1, URZ ;  /* 0x0000000104047899 */ /* 0x000fe200080006ff */
[----:B------:R-:W1:Y:S11]  /*08e0*/  FENCE.VIEW.ASYNC.S ;  /* 0x00000000000073c6 */ /* 0x000e760000000000 */
[----:B-1----:R2:W1:Y:S01]  /*08f0*/  SYNCS.EXCH.64 URZ, [UR6+0x70], UR4 ;  /* 0x0000700406ff75b2 */ /* 0x0024620008000100 */
[----:B------:R2:W1:Y:S02]  /*0900*/  SYNCS.EXCH.64 URZ, [UR6+0x78], UR4 ;  /* 0x0000780406ff75b2 */ /* 0x0004640008000100 */
[----:B--2---:R-:W-:Y:S01]  /*0910*/  NOP ;  /* 0x0000000000007918 */ /* 0x004fe20000000000 */
.L_x_11:
[----:B------:R-:W2:Y:S01]  /*0920*/  SHFL.IDX PT, R2, R87, RZ, 0x1f ;  /* 0x00001fff57027589 */ /* 0x000ea200000e0000 */
[----:B------:R-:W-:Y:S01]  /*0930*/  NOP ;  /* 0x0000000000007918 */ /* 0x000fe20000000000 */
[----:B--2---:R-:W-:-:S13]  /*0940*/  ISETP.NE.AND P0, PT, R2, 0x4, PT ;  /* 0x000000040200780c */ /* 0x004fda0003f05270 */
[----:B------:R-:W-:Y:S05]  /*0950*/  @P0 BRA `(.L_x_12) ;  /* 0x00000000004c0947 */ /* 0x000fea0003800000 */
[----:B-1----:R-:W1:Y:S01]  /*0960*/  S2UR UR6, SR_CgaCtaId ;  /* 0x00000000000679c3 */ /* 0x002e620000008800 */
[----:B------:R-:W-:Y:S01]  /*0970*/  UMOV UR4, 0x720 ;  /* 0x0000072000047882 */ /* 0x000fe20000000000 */
[----:B------:R-:W-:Y:S01]  /*0980*/  UMOV UR5, 0x400 ;  /* 0x0000040000057882 */ /* 0x000fe20000000000 */
[----:B------:R-:W-:Y:S01]  /*0990*/  USEL UR4, UR4, 0x620, UP3 ;  /* 0x0000062004047887 */ /* 0x000fe20009800000 */
[----:B------:R-:W-:Y:S01]  /*09a0*/  UMOV UR8, 0x1 ;  /* 0x0000000100087882 */ /* 0x000fe20000000000 */
[----:B------:R-:W-:Y:S01]  /*09b0*/  ELECT P0, URZ, PT ;  /* 0x0000000000ff782f */ /* 0x000fe20003800000 */
[----:B------:R-:W-:-:S04]  /*09c0*/  UIADD3 UR8, UPT, UPT, -UR8, 0x100000, URZ ;  /* 0x0010000008087890 */ /* 0x000fc8000fffe1ff */
[----:B------:R-:W-:Y:S02]  /*09d0*/  USHF.L.U32 UR9, UR8, 0xb, URZ ;  /* 0x0000000b08097899 */ /* 0x000fe400080006ff */
[----:B------:R-:W-:Y:S02]  /*09e0*/  USHF.L.U32 UR8, UR8, 0x1, URZ ;  /* 0x0000000108087899 */ /* 0x000fe400080006ff */
[----:B-1----:R-:W-:Y:S02]  /*09f0*/  ULEA UR6, UR6, UR5, 0x18 ;  /* 0x0000000506067291 */ /* 0x002fe4000f8ec0ff */
[----:B------:R-:W-:-:S04]  /*0a00*/  UIADD3 UR4, UPT, UPT, -UR4, 0x100000, URZ ;  /* 0x0010000004047890 */ /* 0x000fc8000fffe1ff */
[----:B------:R-:W-:Y:S02]  /*0a10*/  USHF.L.U32 UR5, UR4, 0xb, URZ ;  /* 0x0000000b04057899 */ /* 0x000fe400080006ff */
[----:B------:R-:W-:Y:S01]  /*0a20*/  USHF.L.U32 UR4, UR4, 0x1, URZ ;  /* 0x0000000104047899 */ /* 0x000fe200080006ff */
[----:B------:R-:W1:Y:S03]  /*0a30*/  FENCE.VIEW.ASYNC.S ;  /* 0x00000000000073c6 */ /* 0x000e660000000000 */
[----:B-1----:R2:W1:Y:S08]  /*0a40*/  SYNCS.EXCH.64 URZ, [UR6+0x80], UR8 ;  /* 0x0000800806ff75b2 */ /* 0x0024700008000100 */
[----:B------:R2:W1:Y:S01]  /*0a50*/  SYNCS.EXCH.64 URZ, [UR6+0x90], UR4 ;  /* 0x0000900406ff75b2 */ /* 0x0004620008000100 */
[----:B------:R2:W1:Y:S01]  /*0a60*/  SYNCS.EXCH.64 URZ, [UR6+0x88], UR8 ;  /* 0x0000880806ff75b2 */ /* 0x0004620008000100 */
[----:B------:R2:W1:Y:S02]  /*0a70*/  SYNCS.EXCH.64 URZ, [UR6+0x98], UR4 ;  /* 0x0000980406ff75b2 */ /* 0x0004640008000100 */
[----:B--2---:R-:W-:Y:S01]  /*0a80*/  NOP ;  /* 0x0000000000007918 */ /* 0x004fe20000000000 */
.L_x_12:
        /* <DEDUP_REMOVED lines=20> */
[----:B------:R2:W1:Y:S02]  /*0bd0*/  SYNCS.EXCH.64 URZ, [UR4+0xb8], UR6 ;  /* 0x0000b80604ff75b2 */ /* 0x0004640008000100 */
[----:B--2---:R-:W-:Y:S01]  /*0be0*/  NOP ;  /* 0x0000000000007918 */ /* 0x004fe20000000000 */
.L_x_13:
[----:B------:R-:W2:Y:S01]  /*0bf0*/  SHFL.IDX PT, R2, R87, RZ, 0x1f ;  /* 0x00001fff57027589 */ /* 0x000ea200000e0000 */
[----:B------:R-:W-:Y:S01]  /*0c00*/  NOP ;  /* 0x0000000000007918 */ /* 0x000fe20000000000 */
[----:B--2---:R-:W-:-:S13]  /*0c10*/  ISETP.NE.AND P0, PT, R2, 0x3, PT ;  /* 0x000000030200780c */ /* 0x004fda0003f05270 */
[----:B------:R-:W-:Y:S05]  /*0c20*/  @P0 BRA `(.L_x_14) ;  /* 0x0000000000380947 */ /* 0x000fea0003800000 */
[----:B------:R-:W2:Y:S01]  /*0c30*/  S2UR UR5, SR_CgaCtaId ;  /* 0x00000000000579c3 */ /* 0x000ea20000008800 */
[----:B-1----:R-:W-:Y:S01]  /*0c40*/  UMOV UR4, 0x400 ;  /* 0x0000040000047882 */ /* 0x002fe20000000000 */
[----:B------:R-:W-:Y:S01]  /*0c50*/  UMOV UR6, 0x20 ;  /* 0x0000002000067882 */ /* 0x000fe20000000000 */
[----:B------:R-:W-:Y:S01]  /*0c60*/  ELECT P0, URZ, PT ;  /* 0x0000000000ff782f */ /* 0x000fe20003800000 */
[----:B------:R-:W-:-:S04]  /*0c70*/  UIADD3 UR6, UPT, UPT, -UR6, 0x100000, URZ ;  /* 0x0010000006067890 */ /* 0x000fc8000fffe1ff */
[----:B------:R-:W-:Y:S02]  /*0c80*/  USHF.L.U32 UR7, UR6, 0xb, URZ ;  /* 0x0000000b06077899 */ /* 0x000fe400080006ff */
[----:B------:R-:W-:Y:S02]  /*0c90*/  USHF.L.U32 UR6, UR6, 0x1, URZ ;  /* 0x0000000106067899 */ /* 0x000fe400080006ff */
[----:B--2---:R-:W-:Y:S01]  /*0ca0*/  ULEA UR4, UR5, UR4, 0x18 ;  /* 0x0000000405047291 */ /* 0x004fe2000f8ec0ff */
[----:B------:R-:W1:Y:S11]  /*0cb0*/  FENCE.VIEW.ASYNC.S ;  /* 0x00000000000073c6 */ /* 0x000e760000000000 */
[----:B-1----:R2:W1:Y:S01]  /*0cc0*/  SYNCS.EXCH.64 URZ, [UR4+0xc0], UR6 ;  /* 0x0000c00604ff75b2 */ /* 0x0024620008000100 */
[----:B------:R2:W1:Y:S01]  /*0cd0*/  SYNCS.EXCH.64 URZ, [UR4+0xd0], UR6 ;  /* 0x0000d00604ff75b2 */ /* 0x0004620008000100 */
[----:B------:R2:W1:Y:S01]  /*0ce0*/  SYNCS.EXCH.64 URZ, [UR4+0xc8], UR6 ;  /* 0x0000c80604ff75b2 */ /* 0x0004620008000100 */
[----:B------:R2:W1:Y:S02]  /*0cf0*/  SYNCS.EXCH.64 URZ, [UR4+0xd8], UR6 ;  /* 0x0000d80604ff75b2 */ /* 0x0004640008000100 */
[----:B--2---:R-:W-:Y:S01]  /*0d00*/  NOP ;  /* 0x0000000000007918 */ /* 0x004fe20000000000 */
.L_x_14:
[----:B-1----:R-:W1:Y:S01]  /*0d10*/  LDCU UR4, c[0x0][0x36c] ;  /* 0x00006d80ff0477ac */ /* 0x002e620008000800 */
[----:B------:R-:W-:Y:S01]  /*0d20*/  ISETP.NE.OR P3, PT, R0, 0x2, !P3 ;  /* 0x000000020000780c */ /* 0x000fe20005f65670 */
[----:B------:R-:W-:Y:S01]  /*0d30*/  NOP ;  /* 0x0000000000007918 */ /* 0x000fe20000000000 */
[----:B------:R-:W-:Y:S01]  /*0d40*/  LOP3.LUT R0, R103, 0x1f, RZ, 0xc0, !PT ;  /* 0x0000001f67007812 */ /* 0x000fe200078ec0ff */
[----:B------:R-:W-:Y:S02]  /*0d50*/  UISETP.NE.AND UP4, UPT, UR17, URZ, UPT ;  /* 0x000000ff1100728c */ /* 0x000fe4000bf85270 */
[----:B-1----:R-:W-:-:S09]  /*0d60*/  UISETP.EQ.U32.AND UP5, UPT, UR4, 0x1, UPT ;  /* 0x000000010400788c */ /* 0x002fd2000bfa2070 */
[----:B------:R-:W-:Y:S05]  /*0d70*/  BRA.U !UP5, `(.L_x_15) ;  /* 0x000000010d087547 */ /* 0x000fea000b800000 */
[----:B---34-:R-:W-:Y:S01]  /*0d80*/  UCGABAR_ARV ;  /* 0x00000000000079c7 */ /* 0x018fe20008000000 */
[----:B------:R-:W-:Y:S05]  /*0d90*/  BRA `(.L_x_16) ;  /* 0x0000000000047947 */ /* 0x000fea0003800000 */
.L_x_15:
[----:B---34-:R-:W-:Y:S01]  /*0da0*/  NOP ;  /* 0x0000000000007918 */ /* 0x018fe20000000000 */
.L_x_16:
[----:B------:R-:W1:Y:S01]  /*0db0*/  S2UR UR8, SR_CTAID.X ;  /* 0x00000000000879c3 */ /* 0x000e620000002500 */
[----:B------:R-:W-:-:S05]  /*0dc0*/  CS2R.32 R89, SR_CgaSize ;  /* 0x0000000000597805 */ /* 0x000fca0000008a00 */
[----:B------:R-:W-:-:S05]  /*0dd0*/  IMAD R89, R89, -0xa0, RZ ;  /* 0xffffff6059597824 */ /* 0x000fca00078e02ff */
[----:B------:R-:W-:-:S14]  /*0de0*/  R2UR UR5, R89 ;  /* 0x00000000590572ca */ /* 0x000fdc00000e0000 */
[----:B------:R-:W2:Y:S01]  /*0df0*/  LDCU UR5, c[0x0][UR5+0x2b0] ;  /* 0x00005600050577ac */ /* 0x000ea20008000800 */
[----:B------:R-:W-:-:S05]  /*0e00*/  CS2R.32 R89, SR_CgaSize ;  /* 0x0000000000597805 */ /* 0x000fca0000008a00 */
[----:B------:R-:W-:-:S05]  /*0e10*/  IMAD R89, R89, -0xa0, RZ ;  /* 0xffffff6059597824 */ /* 0x000fca00078e02ff */
[----:B------:R-:W-:-:S14]  /*0e20*/  R2UR UR4, R89 ;  /* 0x00000000590472ca */ /* 0x000fdc00000e0000 */
[----:B------:R-:W3:Y:S01]  /*0e30*/  LDCU UR4, c[0x0][UR4+0x2b4] ;  /* 0x00005680040477ac */ /* 0x000ee20008000800 */
[----:B------:R-:W4:Y:S01]  /*0e40*/  S2UR UR7, SR_CTAID.Y ;  /* 0x00000000000779c3 */ /* 0x000f220000002600 */
[----:B------:R-:W-:-:S05]  /*0e50*/  CS2R.32 R89, SR_CgaSize ;  /* 0x0000000000597805 */ /* 0x000fca0000008a00 */
[----:B------:R-:W-:-:S05]  /*0e60*/  IMAD R89, R89, -0xa0, RZ ;  /* 0xffffff6059597824 */ /* 0x000fca00078e02ff */
[----:B------:R-:W-:-:S14]  /*0e70*/  R2UR UR9, R89 ;  /* 0x00000000590972ca */ /* 0x000fdc00000e0000 */
[----:B------:R-:W3:Y:S01]  /*0e80*/  LDCU UR9, c[0x0][UR9+0x2a0] ;  /* 0x00005400090977ac */ /* 0x000ee20008000800 */
[----:B------:R-:W-:-:S05]  /*0e90*/  CS2R.32 R89, SR_CgaSize ;  /* 0x0000000000597805 */ /* 0x000fca0000008a00 */
[----:B------:R-:W-:-:S05]  /*0ea0*/  IMAD R89, R89, -0xa0, RZ ;  /* 0xffffff6059597824 */ /* 0x000fca00078e02ff */
[----:B------:R-:W-:-:S14]  /*0eb0*/  R2UR UR10, R89 ;  /* 0x00000000590a72ca */ /* 0x000fdc00000e0000 */
[----:B------:R-:W3:Y:S01]  /*0ec0*/  LDCU UR10, c[0x0][UR10+0x2a4] ;  /* 0x000054800a0a77ac */ /* 0x000ee20008000800 */
[----:B------:R-:W3:Y:S01]  /*0ed0*/  S2UR UR11, SR_CgaCtaId ;  /* 0x00000000000b79c3 */ /* 0x000ee20000008800 */
[----:B------:R-:W3:Y:S01]  /*0ee0*/  LDCU UR21, c[0x0][0xb24] ;  /* 0x00016480ff1577ac */ /* 0x000ee20008000800 */
[----:B------:R-:W3:Y:S01]  /*0ef0*/  LDCU UR45, c[0x0][0xb24] ;  /* 0x00016480ff2d77ac */ /* 0x000ee20008000800 */
[----:B-1----:R-:W-:-:S05]  /*0f00*/  I2FP.F32.U32 R3, UR8 ;  /* 0x0000000800037c45 */ /* 0x002fca0008201000 */
[----:B------:R-:W1:Y:S01]  /*0f10*/  S2UR UR36, SR_CTAID.Z ;  /* 0x00000000002479c3 */ /* 0x000e620000002700 */
[----:B------:R-:W1:Y:S01]  /*0f20*/  LDCU UR27, c[0x0][0xb30] ;  /* 0x00016600ff1b77ac */ /* 0x000e620008000800 */
[----:B--2---:R-:W-:Y:S01]  /*0f30*/  FMUL R3, R3, UR5 ;  /* 0x0000000503037c20 */ /* 0x004fe20008400000 */
[----:B------:R-:W-:Y:S01]  /*0f40*/  UMOV UR16, UR8 ;  /* 0x0000000800107c82 */ /* 0x000fe20008000000 */
[----:B----4-:R-:W-:Y:S01]  /*0f50*/  I2FP.F32.U32 R2, UR7 ;  /* 0x0000000700027c45 */ /* 0x010fe20008201000 */
[----:B------:R-:W-:-:S03]  /*0f60*/  UMOV UR20, UR7 ;  /* 0x0000000700147c82 */ /* 0x000fc60008000000 */
[----:B------:R-:W2:Y:S01]  /*0f70*/  F2I.U32.TRUNC.NTZ R3, R3 ;  /* 0x0000000300037305 */ /* 0x000ea2000020f000 */
[----:B---3--:R-:W-:Y:S01]  /*0f80*/  UISETP.GE.AND UP2, UPT, UR21, 0x1, UPT ;  /* 0x000000011500788c */ /* 0x008fe2000bf46270 */
[----:B------:R-:W-:Y:S01]  /*0f90*/  FMUL R2, R2, UR4 ;  /* 0x0000000402027c20 */ /* 0x000fe20008400000 */
[----:B------:R-:W-:-:S05]  /*0fa0*/  USHF.L.U32 UR28, UR11, 0x9, URZ ;  /* 0x000000090b1c7899 */ /* 0x000fca00080006ff */
[----:B------:R-:W3:Y:S01]  /*0fb0*/  F2I.U32.TRUNC.NTZ R2, R2 ;  /* 0x0000000200027305 */ /* 0x000ee2000020f000 */
[----:B--2---:R-:W-:Y:S02]  /*0fc0*/  R2UR UR4, R3 ;  /* 0x00000000030472ca */ /* 0x004fe400000e0000 */
[----:B---3--:R-:W-:Y:S02]  /*0fd0*/  R2UR UR6, R2 ;  /* 0x00000000020672ca */ /* 0x008fe400000e0000 */
[----:B------:R-:W-:-:S09]  /*0fe0*/  PRMT R2, RZ, 0x7610, R2 ;  /* 0x00007610ff027816 */ /* 0x000fd20000000002 */
[----:B------:R-:W-:-:S04]  /*0ff0*/  UIADD3 UR5, UPT, UPT, -UR4, URZ, URZ ;  /* 0x000000ff04057290 */ /* 0x000fc8000fffe1ff */
[----:B------:R-:W-:Y:S02]  /*1000*/  UIMAD UR5, UR9, UR5, UR8 ;  /* 0x00000005090572a4 */ /* 0x000fe4000f8e0208 */
[----:B------:R-:W-:-:S04]  /*1010*/  UIADD3 UR4, UPT, UPT, -UR6, URZ, URZ ;  /* 0x000000ff06047290 */ /* 0x000fc8000fffe1ff */
[----:B------:R-:W-:Y:S01]  /*1020*/  IMAD.U32 R89, RZ, RZ, UR5 ;  /* 0x00000005ff597e24 */ /* 0x000fe2000f8e00ff */
[----:B------:R-:W-:-:S06]  /*1030*/  UIMAD UR4, UR10, UR4, UR7 ;  /* 0x000000040a0472a4 */ /* 0x000fcc000f8e0207 */
[----:B------:R-:W-:Y:S01]  /*1040*/  IMAD.U32 R88, RZ, RZ, UR4 ;  /* 0x00000004ff587e24 */ /* 0x000fe2000f8e00ff */
[----:B-1----:R-:W-:Y:S06]  /*1050*/  BRA.U UP4, `(.L_x_17) ;  /* 0x0000000104807547 */ /* 0x002fec000b800000 */
[----:B------:R-:W-:Y:S02]  /*1060*/  R2UR UR9, R88 ;  /* 0x00000000580972ca */ /* 0x000fe400000e0000 */
[----:B------:R-:W-:-:S11]  /*1070*/  R2UR UR8, R89 ;  /* 0x00000000590872ca */ /* 0x000fd600000e0000 */
[----:B------:R-:W-:Y:S02]  /*1080*/  UISETP.NE.AND UP0, UPT, UR9, 0x1, UPT ;  /* 0x000000010900788c */ /* 0x000fe4000bf05270 */
[----:B------:R-:W-:Y:S02]  /*1090*/  UISETP.NE.AND UP1, UPT, UR9, 0x2, UPT ;  /* 0x000000020900788c */ /* 0x000fe4000bf25270 */
[----:B------:R-:W-:Y:S02]  /*10a0*/  USEL UR5, URZ, 0x2, UP0 ;  /* 0x00000002ff057887 */ /* 0x000fe40008000000 */
[----:B------:R-:W-:Y:S02]  /*10b0*/  UISETP.NE.AND UP0, UPT, UR9, 0x3, UPT ;  /* 0x000000030900788c */ /* 0x000fe4000bf05270 */
[----:B------:R-:W-:Y:S02]  /*10c0*/  USEL UR4, URZ, 0x4, UP1 ;  /* 0x00000004ff047887 */ /* 0x000fe40008800000 */
[----:B------:R-:W-:-:S02]  /*10d0*/  UISETP.NE.AND UP1, UPT, UR9, 0x4, UPT ;  /* 0x000000040900788c */ /* 0x000fc4000bf25270 */
[----:B------:R-:W-:Y:S02]  /*10e0*/  USEL UR7, URZ, 0x8, UP0 ;  /* 0x00000008ff077887 */ /* 0x000fe40008000000 */
[----:B------:R-:W-:Y:S02]  /*10f0*/  UISETP.NE.AND UP0, UPT, UR9, 0x5, UPT ;  /* 0x000000050900788c */ /* 0x000fe4000bf05270 */
[----:B------:R-:W-:Y:S02]  /*1100*/  USEL UR6, URZ, 0x10, UP1 ;  /* 0x00000010ff067887 */ /* 0x000fe40008800000 */
[----:B------:R-:W-:Y:S02]  /*1110*/  UISETP.NE.AND UP1, UPT, UR9, 0x6, UPT ;  /* 0x000000060900788c */ /* 0x000fe4000bf25270 */
[----:B------:R-:W-:Y:S02]  /*1120*/  USEL UR11, URZ, 0x20, UP0 ;  /* 0x00000020ff0b7887 */ /* 0x000fe40008000000 */
[----:B------:R-:W-:-:S02]  /*1130*/  UISETP.NE.AND UP0, UPT, UR9, 0x7, UPT ;  /* 0x000000070900788c */ /* 0x000fc4000bf05270 */
[----:B------:R-:W-:Y:S02]  /*1140*/  USEL UR12, URZ, 0x40, UP1 ;  /* 0x00000040ff0c7887 */ /* 0x000fe40008800000 */
[----:B------:R-:W-:Y:S02]  /*1150*/  UISETP.NE.AND UP1, UPT, UR9, URZ, UPT ;  /* 0x000000ff0900728c */ /* 0x000fe4000bf25270 */
[----:B------:R-:W-:Y:S02]  /*1160*/  USEL UR13, URZ, 0x80, UP0 ;  /* 0x00000080ff0d7887 */ /* 0x000fe40008000000 */
[----:B------:R-:W-:Y:S02]  /*1170*/  UISETP.NE.AND UP0, UPT, UR8, URZ, UPT ;  /* 0x000000ff0800728c */ /* 0x000fe4000bf05270 */
[----:B------:R-:W-:Y:S02]  /*1180*/  UISETP.EQ.OR UP1, UPT, UR8, URZ, !UP1 ;  /* 0x000000ff0800728c */ /* 0x000fe4000cf22670 */
[----:B------:R-:W-:-:S02]  /*1190*/  USEL UR9, UR5, 0x2, UP0 ;  /* 0x0000000205097887 */ /* 0x000fc40008000000 */
[----:B------:R-:W-:Y:S02]  /*11a0*/  USEL UR4, UR4, 0x4, UP0 ;  /* 0x0000000404047887 */ /* 0x000fe40008000000 */
[----:B------:R-:W-:Y:S02]  /*11b0*/  USEL UR5, URZ, 0x1, !UP1 ;  /* 0x00000001ff057887 */ /* 0x000fe4000c800000 */
[----:B------:R-:W-:Y:S02]  /*11c0*/  USEL UR10, UR7, 0x8, UP0 ;  /* 0x00000008070a7887 */ /* 0x000fe40008000000 */
[----:B------:R-:W-:Y:S02]  /*11d0*/  USEL UR8, UR6, 0x10, UP0 ;  /* 0x0000001006087887 */ /* 0x000fe40008000000 */
[----:B------:R-:W-:Y:S02]  /*11e0*/  UIADD3 UR4, UPT, UPT, UR4, UR9, UR5 ;  /* 0x0000000904047290 */ /* 0x000fe4000fffe005 */
[----:B------:R-:W-:-:S02]  /*11f0*/  USEL UR7, UR11, 0x20, UP0 ;  /* 0x000000200b077887 */ /* 0x000fc40008000000 */
[----:B------:R-:W-:Y:S02]  /*1200*/  USEL UR6, UR12, 0x40, UP0 ;  /* 0x000000400c067887 */ /* 0x000fe40008000000 */
[----:B------:R-:W-:Y:S02]  /*1210*/  UIADD3 UR4, UPT, UPT, UR8, UR10, UR4 ;  /* 0x0000000a08047290 */ /* 0x000fe4000fffe004 */
[----:B------:R-:W-:Y:S02]  /*1220*/  USEL UR5, UR13, 0x80, UP0 ;  /* 0x000000800d057887 */ /* 0x000fe40008000000 */
[----:B------:R-:W-:-:S04]  /*1230*/  UIADD3 UR4, UPT, UPT, UR6, UR7, UR4 ;  /* 0x0000000706047290 */ /* 0x000fc8000fffe004 */
[----:B------:R-:W-:-:S06]  /*1240*/  UIADD3 UR4, UPT, UPT, UR4, UR5, URZ ;  /* 0x0000000504047290 */ /* 0x000fcc000fffe0ff */
[----:B------:R-:W-:Y:S02]  /*1250*/  IMAD.U32 R2, RZ, RZ, UR4 ;  /* 0x00000004ff027e24 */ /* 0x000fe4000f8e00ff */
.L_x_17:
[----:B------:R-:W-:Y:S05]  /*1260*/  BRA.U !UP2, `(.L_x_18) ;  /* 0x000000010ad47547 */ /* 0x000fea000b800000 */
[----:B------:R-:W1:Y:S01]  /*1270*/  LDCU.128 UR12, c[0x0][0xb10] ;  /* 0x00016200ff0c77ac */ /* 0x000e620008000c00 */
[----:B------:R-:W2:Y:S01]  /*1280*/  LDCU UR6, c[0x0][0x370] ;  /* 0x00006e00ff0677ac */ /* 0x000ea20008000800 */
[----:B------:R-:W3:Y:S01]  /*1290*/  LDCU UR5, c[0x0][0x374] ;  /* 0x00006e80ff0577ac */ /* 0x000ee20008000800 */
[----:B------:R-:W4:Y:S01]  /*12a0*/  LDCU UR26, c[0x0][0xb0c] ;  /* 0x00016180ff1a77ac */ /* 0x000f220008000800 */
[----:B------:R-:W4:Y:S01]  /*12b0*/  LDCU UR4, c[0x0][0xb20] ;  /* 0x00016400ff0477ac */ /* 0x000f220008000800 */
[----:B------:R-:W4:Y:S01]  /*12c0*/  LDCU.64 UR8, c[0x0][0xb28] ;  /* 0x00016500ff0877ac */ /* 0x000f220008000a00 */
[----:B-1----:R-:W-:Y:S02]  /*12d0*/  UISETP.NE.AND UP0, UPT, UR14, 0x1, UPT ;  /* 0x000000010e00788c */ /* 0x002fe4000bf05270 */
[----:B---3--:R-:W-:Y:S02]  /*12e0*/  UIMAD.WIDE.U32 UR10, UR5, UR15, URZ ;  /* 0x0000000f050a72a5 */ /* 0x008fe4000f8e00ff */
[----:B--2---:R-:W-:-:S02]  /*12f0*/  UIMAD.WIDE.U32 UR22, UR6, UR12, URZ ;  /* 0x0000000c061672a5 */ /* 0x004fc4000f8e00ff */
[----:B----4-:R-:W-:Y:S02]  /*1300*/  UISETP.NE.AND UP1, UPT, UR26, 0x1, UPT ;  /* 0x000000011a00788c */ /* 0x010fe4000bf25270 */
[----:B------:R-:W-:Y:S01]  /*1310*/  UISETP.NE.AND UP2, UPT, UR21, 0x1, UPT ;  /* 0x000000011500788c */ /* 0x000fe2000bf45270 */
[----:B------:R-:W-:Y:S02]  /*1320*/  UMOV UR10, UR11 ;  /* 0x0000000b000a7c82 */ /* 0x000fe40008000000 */
[----:B------:R-:W-:Y:S01]  /*1330*/  UMOV UR22, UR23 ;  /* 0x0000001700167c82 */ /* 0x000fe20008000000 */
[----:B------:R-:W-:Y:S02]  /*1340*/  @UP0 USHF.R.U32.HI UR5, URZ, UR4, UR10 ;  /* 0x00000004ff050299 */ /* 0x000fe4000801160a */
[----:B------:R-:W-:Y:S02]  /*1350*/  UIMAD.WIDE.U32 UR24, UR20, UR15, URZ ;  /* 0x0000000f141872a5 */ /* 0x000fe4000f8e00ff */
[----:B------:R-:W-:-:S02]  /*1360*/  UIMAD.WIDE.U32 UR10, UR5, UR8, URZ ;  /* 0x00000008050a72a5 */ /* 0x000fc4000f8e00ff */
[----:B------:R-:W-:Y:S02]  /*1370*/  @UP1 USHF.R.U32.HI UR6, URZ, UR13, UR22 ;  /* 0x0000000dff061299 */ /* 0x000fe40008011616 */
[----:B------:R-:W-:Y:S02]  /*1380*/  UIMAD.WIDE.U32 UR18, UR16, UR12, URZ ;  /* 0x0000000c101272a5 */ /* 0x000fe4000f8e00ff */
[----:B------:R-:W-:Y:S01]  /*1390*/  UIMAD.WIDE.U32 UR22, UR6, UR8, URZ ;  /* 0x00000008061672a5 */ /* 0x000fe2000f8e00ff */
[----:B------:R-:W-:Y:S01]  /*13a0*/  UMOV UR24, UR25 ;  /* 0x0000001900187c82 */ /* 0x000fe20008000000 */
[----:B------:R-:W-:Y:S01]  /*13b0*/  UMOV UR10, UR11 ;  /* 0x0000000b000a7c82 */ /* 0x000fe20008000000 */
[----:B------:R-:W-:Y:S02]  /*13c0*/  USHF.R.U32.HI UR24, URZ, UR4, UR24 ;  /* 0x00000004ff187299 */ /* 0x000fe40008011618 */
[----:B------:R-:W-:Y:S02]  /*13d0*/  @UP2 USHF.R.U32.HI UR5, URZ, UR9, UR10 ;  /* 0x00000009ff052299 */ /* 0x000fe4000801160a */
[----:B------:R-:W-:Y:S01]  /*13e0*/  UMOV UR7, UR23 ;  /* 0x0000001700077c82 */ /* 0x000fe20008000000 */
[----:B------:R-:W-:Y:S01]  /*13f0*/  UMOV UR18, UR19 ;  /* 0x0000001300127c82 */ /* 0x000fe20008000000 */
[----:B------:R-:W-:-:S02]  /*1400*/  @UP2 USHF.R.U32.HI UR6, URZ, UR9, UR7 ;  /* 0x00000009ff062299 */ /* 0x000fc40008011607 */
[----:B------:R-:W-:Y:S02]  /*1410*/  USHF.R.U32.HI UR18, URZ, UR13, UR18 ;  /* 0x0000000dff127299 */ /* 0x000fe40008011612 */
[----:B------:R-:W-:Y:S02]  /*1420*/  USEL UR4, UR20, UR24, !UP0 ;  /* 0x0000001814047287 */ /* 0x000fe4000c000000 */
[----:B------:R-:W-:Y:S02]  /*1430*/  UIMAD UR7, UR5, UR21, URZ ;  /* 0x00000015050772a4 */ /* 0x000fe4000f8e02ff */
[----:B------:R-:W-:Y:S02]  /*1440*/  USEL UR5, UR16, UR18, !UP1 ;  /* 0x0000001210057287 */ /* 0x000fe4000c800000 */
[----:B------:R-:W-:Y:S02]  /*1450*/  UIMAD UR12, UR6, UR21, URZ ;  /* 0x00000015060c72a4 */ /* 0x000fe4000f8e02ff */
[----:B------:R-:W-:-:S02]  /*1460*/  UISETP.GE.AND UP0, UPT, UR4, UR7, UPT ;  /* 0x000000070400728c */ /* 0x000fc4000bf06270 */
[----:B------:R-:W-:Y:S02]  /*1470*/  UIMAD.WIDE.U32 UR10, UR4, UR8, URZ ;  /* 0x00000008040a72a5 */ /* 0x000fe4000f8e00ff */
[----:B------:R-:W-:Y:S02]  /*1480*/  UISETP.GE.OR UP0, UPT, UR5, UR12, UP0 ;  /* 0x0000000c0500728c */ /* 0x000fe40008706670 */
[----:B------:R-:W-:Y:S02]  /*1490*/  UIMAD.WIDE.U32 UR12, UR5, UR8, URZ ;  /* 0x00000008050c72a5 */ /* 0x000fe4000f8e00ff */
[----:B------:R-:W-:Y:S01]  /*14a0*/  UIADD3 UR10, UPT, UPT, -UR4, URZ, URZ ;  /* 0x000000ff040a7290 */ /* 0x000fe2000fffe1ff */
[----:B------:R-:W-:Y:S01]  /*14b0*/  UMOV UR8, UR11 ;  /* 0x0000000b00087c82 */ /* 0x000fe20008000000 */
[----:B------:R-:W-:Y:S02]  /*14c0*/  UIADD3 UR11, UPT, UPT, -UR5, URZ, URZ ;  /* 0x000000ff050b7290 */ /* 0x000fe4000fffe1ff */
[----:B------:R-:W-:-:S03]  /*14d0*/  USHF.R.U32.HI UR8, URZ, UR9, UR8 ;  /* 0x00000009ff087299 */ /* 0x000fc60008011608 */
[----:B------:R-:W-:Y:S01]  /*14e0*/  @!UP0 UMOV UR7, UR13 ;  /* 0x0000000d00078c82 */ /* 0x000fe20008000000 */
[----:B------:R-:W-:Y:S02]  /*14f0*/  UIMAD UR20, UR14, UR10, UR20 ;  /* 0x0000000a0e1472a4 */ /* 0x000fe4000f8e0214 */
[----:B------:R-:W-:Y:S02]  /*1500*/  USEL UR8, UR4, UR8, !UP2 ;  /* 0x0000000804087287 */ /* 0x000fe4000d000000 */
[----:B------:R-:W-:Y:S02]  /*1510*/  @!UP0 USHF.R.U32.HI UR7, URZ, UR9, UR7 ;  /* 0x00000009ff078299 */ /* 0x000fe40008011607 */
[----:B------:R-:W-:Y:S02]  /*1520*/  UIADD3 UR9, UPT, UPT, -UR8, URZ, URZ ;  /* 0x000000ff08097290 */ /* 0x000fe4000fffe1ff */
[----:B------:R-:W-:Y:S02]  /*1530*/  @!UP0 USEL UR7, UR5, UR7, !UP2 ;  /* 0x0000000705078287 */ /* 0x000fe4000d000000 */
[----:B------:R-:W-:-:S02]  /*1540*/  UIMAD UR9, UR21, UR9, UR4 ;  /* 0x00000009150972a4 */ /* 0x000fc4000f8e0204 */
[----:B------:R-:W-:Y:S02]  /*1550*/  @!UP0 UIADD3 UR8, UPT, UPT, UR8, -UR7, URZ ;  /* 0x8000000708088290 */ /* 0x000fe4000fffe0ff */
[----:B------:R-:W-:Y:S02]  /*1560*/  @!UP0 UIMAD UR6, UR9, UR6, UR7 ;  /* 0x00000006090682a4 */ /* 0x000fe4000f8e0207 */
[----:B------:R-:W-:Y:S02]  /*1570*/  @!UP0 UIMAD UR4, UR8, UR21, UR5 ;  /* 0x00000015080482a4 */ /* 0x000fe4000f8e0205 */
[----:B------:R-:W-:Y:S02]  /*1580*/  UIMAD UR16, UR26, UR11, UR16 ;  /* 0x0000000b1a1072a4 */ /* 0x000fe4000f8e0210 */
[----:B------:R-:W-:Y:S01]  /*1590*/  UIMAD UR20, UR4, UR14, UR20 ;  /* 0x0000000e041472a4 */ /* 0x000fe2000f8e0214 */
[----:B------:R-:W-:Y:S02]  /*15a0*/  @!UP0 UMOV UR5, UR6 ;  /* 0x0000000600058c82 */ /* 0x000fe40008000000 */
[----:B------:R-:W-:-:S12]  /*15b0*/  UIMAD UR16, UR5, UR26, UR16 ;  /* 0x0000001a051072a4 */ /* 0x000fd8000f8e0210 */
.L_x_18:
[----:B------:R-:W-:Y:S02]  /*15c0*/  UISETP.NE.AND UP0, UPT, UR27, 0x1, UPT ;  /* 0x000000011b00788c */ /* 0x000fe4000bf05270 */
[----:B------:R-:W-:Y:S02]  /*15d0*/  UISETP.NE.AND UP1, UPT, UR17, 0x2, UPT ;  /* 0x000000021100788c */ /* 0x000fe4000bf25270 */
[----:B------:R-:W-:-:S05]  /*15e0*/  ULOP3.LUT UR28, UR28, 0xe00, URZ, 0xc0, !UPT ;  /* 0x00000e001c1c7892 */ /* 0x000fca000f8ec0ff */
[----:B------:R-:W-:Y:S07]  /*15f0*/  BRA.U UP0, `(.L_x_19) ;  /* 0x0000000100447547 */ /* 0x000fee000b800000 */
[----:B------:R-:W1:Y:S01]  /*1600*/  LDCU.128 UR8, c[0x0][0xb10] ;  /* 0x00016200ff0877ac */ /* 0x000e620008000c00 */
[----:B------:R-:W2:Y:S01]  /*1610*/  LDCU UR12, c[0x0][0xb0c] ;  /* 0x00016180ff0c77ac */ /* 0x000ea20008000800 */
[----:B------:R-:W3:Y:S01]  /*1620*/  LDCU UR13, c[0x0][0xb20] ;  /* 0x00016400ff0d77ac */ /* 0x000ee20008000800 */
[----:B-1----:R-:W-:Y:S02]  /*1630*/  UIMAD.WIDE.U32 UR6, UR16, UR8, URZ ;  /* 0x00000008100672a5 */ /* 0x002fe4000f8e00ff */
[----:B------:R-:W-:Y:S02]  /*1640*/  UIMAD.WIDE.U32 UR4, UR20, UR11, URZ ;  /* 0x0000000b140472a5 */ /* 0x000fe4000f8e00ff */
[----:B--2---:R-:W-:Y:S02]  /*1650*/  UISETP.NE.AND UP2, UPT, UR12, 0x1, UPT ;  /* 0x000000010c00788c */ /* 0x004fe4000bf45270 */
[----:B------:R-:W-:Y:S01]  /*1660*/  UISETP.NE.AND UP0, UPT, UR10, 0x1, UPT ;  /* 0x000000010a00788c */ /* 0x000fe2000bf05270 */
[----:B------:R-:W-:-:S02]  /*1670*/  UMOV UR6, UR7 ;  /* 0x0000000700067c82 */ /* 0x000fc40008000000 */
[----:B------:R-:W-:Y:S01]  /*1680*/  UMOV UR4, UR5 ;  /* 0x0000000500047c82 */ /* 0x000fe20008000000 */
[----:B------:R-:W-:Y:S02]  /*1690*/  USHF.R.U32.HI UR6, URZ, UR9, UR6 ;  /* 0x00000009ff067299 */ /* 0x000fe40008011606 */
[----:B---3--:R-:W-:Y:S02]  /*16a0*/  USHF.R.U32.HI UR4, URZ, UR13, UR4 ;  /* 0x0000000dff047299 */ /* 0x008fe40008011604 */
[----:B------:R-:W-:Y:S02]  /*16b0*/  USEL UR5, UR16, UR6, !UP2 ;  /* 0x0000000610057287 */ /* 0x000fe4000d000000 */
[----:B------:R-:W-:-:S04]  /*16c0*/  USEL UR4, UR20, UR4, !UP0 ;  /* 0x0000000414047287 */ /* 0x000fc8000c000000 */
[----:B------:R-:W-:Y:S02]  /*16d0*/  UIADD3 UR6, UPT, UPT, UR5, -UR4, URZ ;  /* 0x8000000405067290 */ /* 0x000fe4000fffe0ff */
[----:B------:R-:W-:Y:S02]  /*16e0*/  UIADD3 UR4, UPT, UPT, -UR5, UR4, URZ ;  /* 0x0000000405047290 */ /* 0x000fe4000fffe1ff */
[----:B------:R-:W-:Y:S02]  /*16f0*/  UIMAD UR20, UR6, UR10, UR20 ;  /* 0x0000000a061472a4 */ /* 0x000fe4000f8e0214 */
[----:B------:R-:W-:-:S12]  /*1700*/  UIMAD UR16, UR4, UR12, UR16 ;  /* 0x0000000c041072a4 */ /* 0x000fd8000f8e0210 */
.L_x_19:
[----:B------:R-:W-:Y:S05]  /*1710*/  BRA.U !UP5, `(.L_x_20) ;  /* 0x000000010d0c7547 */ /* 0x000fea000b800000 */
[----:B------:R-:W-:Y:S01]  /*1720*/  UCGABAR_WAIT ;  /* 0x0000000000007dc7 */ /* 0x000fe20008000000 */
[----:B------:R-:W-:Y:S01]  /*1730*/  CCTL.IVALL ;  /* 0x00000000ff00798f */ /* 0x000fe20002000000 */
[----:B------:R-:W-:Y:S05]  /*1740*/  BRA `(.L_x_21) ;  /* 0x0000000000047947 */ /* 0x000fea0003800000 */
.L_x_20:
[----:B------:R-:W-:Y:S06]  /*1750*/  BAR.SYNC.DEFER_BLOCKING 0x0 ;  /* 0x0000000000007b1d */ /* 0x000fec0000010000 */
.L_x_21:
[----:B------:R-:W-:Y:S05]  /*1760*/  BRA.U UP1, `(.L_x_22) ;  /* 0x0000001101a07547 */ /* 0x000fea000b800000 */
[----:B------:R-:W1:Y:S01]  /*1770*/  LDCU UR6, c[0x0][0x38c] ;  /* 0x00007180ff0677ac */ /* 0x000e620008000800 */
[----:B------:R-:W2:Y:S01]  /*1780*/  S2UR UR8, SR_CgaCtaId ;  /* 0x00000000000879c3 */ /* 0x000ea20000008800 */
[----:B------:R-:W-:Y:S01]  /*1790*/  PLOP3.LUT P1, PT, PT, PT, UP3, 0x80, 0x8 ;  /* 0x000000000008781c */ /* 0x000fe20003f2f038 */
[----:B------:R-:W-:Y:S01]  /*17a0*/  IMAD.MOV.U32 R12, RZ, RZ, 0x1 ;  /* 0x00000001ff0c7424 */ /* 0x000fe200078e00ff */
[----:B------:R-:W-:Y:S01]  /*17b0*/  UMOV UR7, 0x400 ;  /* 0x0000040000077882 */ /* 0x000fe20000000000 */
[----:B------:R-:W-:Y:S01]  /*17c0*/  UISETP.NE.AND UP1, UPT, UR17, URZ, UPT ;  /* 0x000000ff1100728c */ /* 0x000fe2000bf25270 */
[----:B------:R-:W-:Y:S02]  /*17d0*/  ISETP.EQ.OR P2, PT, R0, RZ, P3 ;  /* 0x000000ff0000720c */ /* 0x000fe40001f42670 */
[----:B------:R-:W-:Y:S02]  /*17e0*/  CS2R R10, SRZ ;  /* 0x00000000000a7805 */ /* 0x000fe4000001ff00 */
[----:B------:R-:W-:Y:S01]  /*17f0*/  PLOP3.LUT P1, PT, P1, PT, PT, 0x8, 0x80 ;  /* 0x000000000080781c */ /* 0x000fe20000f2e170 */
[----:B------:R-:W-:Y:S01]  /*1800*/  IMAD.MOV.U32 R9, RZ, RZ, RZ ;  /* 0x000000ffff097224 */ /* 0x000fe200078e00ff */
[----:B------:R-:W3:Y:S01]  /*1810*/  LDCU UR40, c[0x0][0x370] ;  /* 0x00006e00ff2877ac */ /* 0x000ee20008000800 */
[----:B------:R-:W-:Y:S01]  /*1820*/  IMAD.MOV.U32 R8, RZ, RZ, 0x1 ;  /* 0x00000001ff087424 */ /* 0x000fe200078e00ff */
[----:B------:R-:W4:Y:S01]  /*1830*/  LDCU.64 UR26, c[0x0][0x348] ;  /* 0x00006900ff1a77ac */ /* 0x000f220008000a00 */
[----:B-1----:R-:W-:-:S02]  /*1840*/  UIADD3 UR5, UPT, UPT, UR6, 0x1f, URZ ;  /* 0x0000001f06057890 */ /* 0x002fc4000fffe0ff */
[----:B------:R-:W-:Y:S02]  /*1850*/  USHF.R.U32.HI UR44, URZ, 0x5, UR28 ;  /* 0x00000005ff2c7899 */ /* 0x000fe4000801161c */
[----:B------:R-:W-:Y:S02]  /*1860*/  USHF.R.S32.HI UR4, URZ, 0x1f, UR5 ;  /* 0x0000001fff047899 */ /* 0x000fe40008011405 */
[----:B------:R-:W-:Y:S02]  /*1870*/  UIADD3 UR46, UPT, UPT, UR6, 0x3e, URZ ;  /* 0x0000003e062e7890 */ /* 0x000fe4000fffe0ff */
[----:B------:R-:W-:Y:S02]  /*1880*/  ULEA.HI UR4, UR4, UR5, URZ, 0x5 ;  /* 0x0000000504047291 */ /* 0x000fe4000f8f28ff */
[----:B------:R-:W-:Y:S02]  /*1890*/  UIADD3 UR5, UPT, UPT, UR6, -0x1, URZ ;  /* 0xffffffff06057890 */ /* 0x000fe4000fffe0ff */
[----:B------:R-:W-:-:S02]  /*18a0*/  USHF.R.S32.HI UR42, URZ, 0x5, UR4 ;  /* 0x00000005ff2a7899 */ /* 0x000fc40008011404 */
[----:B------:R-:W-:Y:S02]  /*18b0*/  UISETP.GE.U32.AND UP2, UPT, UR5, -0x3f, UPT ;  /* 0xffffffc10500788c */ /* 0x000fe4000bf46070 */
[----:B------:R-:W-:Y:S02]  /*18c0*/  UISETP.LT.U32.AND UP0, UPT, UR42, 0x3, UPT ;  /* 0x000000032a00788c */ /* 0x000fe4000bf01070 */
[----:B--2---:R-:W-:Y:S02]  /*18d0*/  ULEA UR7, UR8, UR7, 0x18 ;  /* 0x0000000708077291 */ /* 0x004fe4000f8ec0ff */
[----:B------:R-:W-:Y:S02]  /*18e0*/  USEL UR41, UR42, 0x3, UP0 ;  /* 0x000000032a297887 */ /* 0x000fe40008000000 */
[----:B------:R-:W-:Y:S02]  /*18f0*/  ULEA UR29, UR28, UR7, 0x2 ;  /* 0x000000071c1d7291 */ /* 0x000fe4000f8e10ff */
[----:B------:R-:W-:-:S02]  /*1900*/  UIADD3 UR21, UPT, UPT, UR41, -0x1, URZ ;  /* 0xffffffff29157890 */ /* 0x000fc4000fffe0ff */
[----:B------:R-:W-:Y:S01]  /*1910*/  @UP2 UIADD3 UR21, UPT, UPT, UR41, URZ, URZ ;  /* 0x000000ff29152290 */ /* 0x000fe2000fffe0ff */
[----:B------:R-:W1:Y:S01]  /*1920*/  LDCU UR39, c[0x0][0x374] ;  /* 0x00006e80ff2777ac */ /* 0x000e620008000800 */
[----:B------:R-:W-:Y:S02]  /*1930*/  USEL UR24, UR53, 0x2, UP1 ;  /* 0x0000000235187887 */ /* 0x000fe40008800000 */
[----:B------:R-:W-:Y:S02]  /*1940*/  UIADD3 UR29, UPT, UPT, UR29, 0x10800, URZ ;  /* 0x000108001d1d7890 */ /* 0x000fe4000fffe0ff */
[----:B------:R-:W-:Y:S02]  /*1950*/  UIADD3 UR43, UPT, UPT, UR42, -UR41, URZ ;  /* 0x800000292a2b7290 */ /* 0x000fe4000fffe0ff */
[----:B------:R-:W-:Y:S01]  /*1960*/  UIADD3 UR21, UPT, UPT, UR21, 0x1, URZ ;  /* 0x0000000115157890 */ /* 0x000fe2000fffe0ff */
[----:B---34-:R-:W-:-:S11]  /*1970*/  UMOV UR5, URZ ;  /* 0x000000ff00057c82 */ /* 0x018fd60008000000 */
.L_x_42:
[----:B------:R-:W2:Y:S02]  /*1980*/  S2UR UR4, SR_CgaCtaId ;  /* 0x00000000000479c3 */ /* 0x000ea40000008800 */
[----:B--2---:R-:W-:-:S09]  /*1990*/  UISETP.NE.AND UP0, UPT, UR4, URZ, UPT ;  /* 0x000000ff0400728c */ /* 0x004fd2000bf05270 */
[----:B------:R-:W-:Y:S05]  /*19a0*/  BRA.U UP0, `(.L_x_23) ;  /* 0x0000000100287547 */ /* 0x000fea000b800000 */
[----:B------:R-:W-:Y:S02]  /*19b0*/  LEA R0, R9, UR7, 0x3 ;  /* 0x0000000709007c11 */ /* 0x000fe4000f8e18ff */
[----:B------:R-:W-:-:S04]  /*19c0*/  SHF.L.U32 R2, R8, 0x1f, RZ ;  /* 0x0000001f08027819 */ /* 0x000fc800000006ff */
[----:B------:R-:W2:Y:S02]  /*19d0*/  SYNCS.PHASECHK.TRANS64.TRYWAIT P0, [R0+URZ+0xd0], R2 ;  /* 0x0000d002000075a7 */ /* 0x000ea400080011ff */
[----:B--2---:R-:W-:Y:S05]  /*19e0*/  @!P0 BRA `(.L_x_24) ;  /* 0x000000c0006c8947 */ /* 0x004fea0003800000 */
.L_x_171:
[----:B------:R-:W-:Y:S01]  /*19f0*/  VIADD R9, R9, 0x1 ;  /* 0x0000000109097836 */ /* 0x000fe20000000000 */
[----:B------:R2:W-:Y:S04]  /*1a00*/  SYNCS.ARRIVE.TRANS64.A1T0 RZ, [R0+URZ+0xc0], RZ ;  /* 0x0000c0ff00ff79a7 */ /* 0x0005e800081000ff */
[----:B------:R-:W-:-:S04]  /*1a10*/  ISETP.NE.AND P0, PT, R9, 0x2, PT ;  /* 0x000000020900780c */ /* 0x000fc80003f05270 */
[----:B------:R-:W-:Y:S02]  /*1a20*/  SEL R9, R9, RZ, P0 ;  /* 0x000000ff09097207 */ /* 0x000fe40000000000 */
[----:B--2---:R-:W-:-:S04]  /*1a30*/  SEL R0, RZ, 0x1, P0 ;  /* 0x00000001ff007807 */ /* 0x004fc80000000000 */
[----:B------:R-:W-:-:S07]  /*1a40*/  LOP3.LUT R8, R8, R0, RZ, 0x3c, !PT ;  /* 0x0000000008087212 */ /* 0x000fce00078e3cff */
.L_x_23:
[----:B------:R-:W-:Y:S01]  /*1a50*/  ULEA UR4, UR5, UR7, 0x3 ;  /* 0x0000000705047291 */ /* 0x000fe2000f8e18ff */
[----:B------:R-:W-:Y:S01]  /*1a60*/  SHF.L.U32 R0, R12, 0x1f, RZ ;  /* 0x0000001f0c007819 */ /* 0x000fe200000006ff */
[----:B------:R-:W-:Y:S02]  /*1a70*/  UISETP.GE.U32.AND UP0, UPT, UR46, 0x3f, UPT ;  /* 0x0000003f2e00788c */ /* 0x000fe4000bf06070 */
[----:B------:R-:W-:Y:S02]  /*1a80*/  USHF.L.U32 UR11, UR20, 0x8, URZ ;  /* 0x00000008140b7899 */ /* 0x000fe400080006ff */
[----:B------:R-:W-:Y:S01]  /*1a90*/  ULEA UR35, UR16, UR44, 0x7 ;  /* 0x0000002c10237291 */ /* 0x000fe2000f8e38ff */
[----:B------:R-:W-:Y:S02]  /*1aa0*/  UMOV UR13, URZ ;  /* 0x000000ff000d7c82 */ /* 0x000fe40008000000 */
[----:B------:R2:W3:Y:S02]  /*1ab0*/  SYNCS.PHASECHK.TRANS64.TRYWAIT P0, [UR4+0x18], R0 ;  /* 0x00001800ff0075a7 */ /* 0x0004e40008001104 */
[----:B------:R-:W-:Y:S07]  /*1ac0*/  BRA.U !UP0, `(.L_x_25) ;  /* 0x0000000108c07547 */ /* 0x000fee000b800000 */
[----:B------:R-:W-:Y:S01]  /*1ad0*/  UMOV UR6, URZ ;  /* 0x000000ff00067c82 */ /* 0x000fe20008000000 */
[----:B------:R-:W-:-:S05]  /*1ae0*/  UMOV UR4, UR5 ;  /* 0x0000000500047c82 */ /* 0x000fca0008000000 */
.L_x_31:
[----:B------:R-:W-:Y:S01]  /*1af0*/  ULEA UR33, UR4, UR7, 0x3 ;  /* 0x0000000704217291 */ /* 0x000fe2000f8e18ff */
[----:B---3--:R-:W-:Y:S01]  /*1b00*/  @!P3 MOV R2, 0xc000 ;  /* 0x0000c0000002b802 */ /* 0x008fe20000000f00 */
[----:B-1-3--:R-:W-:Y:S10]  /*1b10*/  @P0 BRA `(.L_x_26) ;  /* 0x00000000000c0947 */ /* 0x00aff40003800000 */
[----:B------:R-:W-:-:S04]  /*1b20*/  SHF.L.U32 R3, R12, 0x1f, RZ ;  /* 0x0000001f0c037819 */ /* 0x000fc800000006ff */
[----:B------:R-:W3:Y:S02]  /*1b30*/  SYNCS.PHASECHK.TRANS64.TRYWAIT P0, [UR33+0x18], R3 ;  /* 0x00001803ff0075a7 */ /* 0x000ee40008001121 */
[----:B---3--:R-:W-:Y:S05]  /*1b40*/  @!P0 BRA `(.L_x_27) ;  /* 0x000000c000288947 */ /* 0x008fea0003800000 */
.L_x_26:
[----:B------:R3:W-:Y:S01]  /*1b50*/  @!P3 SYNCS.ARRIVE.TRANS64 RZ, [UR33], R2 ;  /* 0x00000002ffffb9a7 */ /* 0x0007e20008000021 */
[----:B------:R-:W-:-:S04]  /*1b60*/  ULOP3.LUT UR5, UR24, 0x2, URZ, 0xfc, !UPT ;  /* 0x0000000218057892 */ /* 0x000fc8000f8efcff */
[----:B------:R-:W-:-:S09]  /*1b70*/  UISETP.NE.AND UP0, UPT, UR5, 0x2, UPT ;  /* 0x000000020500788c */ /* 0x000fd2000bf05270 */
[----:B------:R-:W-:Y:S05]  /*1b80*/  BRA.U UP0, `(.L_x_28) ;  /* 0x0000000100047547 */ /* 0x000fea000b800000 */
[----:B-1----:R-:W-:Y:S05]  /*1b90*/  BPT.TRAP 0x1 ;  /* 0x000000040000795c */ /* 0x002fea0000300000 */
.L_x_28:
[----:B------:R-:W-:Y:S04]  /*1ba0*/  BSSY.RECONVERGENT B0, `(.L_x_29) ;  /* 0x0000003000007945 */ /* 0x000fe80003800200 */
[----:B------:R-:W-:Y:S05]  /*1bb0*/  @P2 BRA `(.L_x_30) ;  /* 0x0000000000042947 */ /* 0x000fea0003800000 */
[----:B-1----:R-:W-:Y:S05]  /*1bc0*/  BPT.TRAP 0x1 ;  /* 0x000000040000795c */ /* 0x002fea0000300000 */
.L_x_30:
[----:B-1----:R-:W-:Y:S05]  /*1bd0*/  BSYNC.RECONVERGENT B0 ;  /* 0x0000000000007941 */ /* 0x002fea0003800200 */
.L_x_29:
[----:B------:R-:W-:Y:S02]  /*1be0*/  UIADD3 UR5, UPT, UPT, UR4, 0x1, URZ ;  /* 0x0000000104057890 */ /* 0x000fe4000fffe0ff */
[----:B------:R-:W-:Y:S02]  /*1bf0*/  UIADD3 UR16, UP1, UPT, UR26, 0x80, URZ ;  /* 0x000000801a107890 */ /* 0x000fe4000ff3e0ff */
[----:B------:R-:W-:Y:S02]  /*1c00*/  UISETP.NE.AND UP0, UPT, UR5, 0x3, UPT ;  /* 0x000000030500788c */ /* 0x000fe4000bf05270 */
[----:B------:R-:W-:Y:S02]  /*1c10*/  USHF.L.U32 UR34, UR6, 0x5, URZ ;  /* 0x0000000506227899 */ /* 0x000fe400080006ff */
[----:B------:R-:W-:Y:S02]  /*1c20*/  USEL UR9, URZ, 0x1, UP0 ;  /* 0x00000001ff097887 */ /* 0x000fe40008000000 */
[----:B------:R-:W-:-:S02]  /*1c30*/  USEL UR5, UR5, URZ, UP0 ;  /* 0x000000ff05057287 */ /* 0x000fc40008000000 */
[----:B------:R-:W-:Y:S02]  /*1c40*/  UIADD3 UR14, UP0, UPT, UR26, 0x180, URZ ;  /* 0x000001801a0e7890 */ /* 0x000fe4000ff1e0ff */
[----:B------:R-:W-:Y:S01]  /*1c50*/  ULEA UR8, UR5, UR7, 0x3 ;  /* 0x0000000705087291 */ /* 0x000fe2000f8e18ff */
[----:B------:R-:W-:Y:S01]  /*1c60*/  LOP3.LUT R12, R12, UR9, RZ, 0x3c, !PT ;  /* 0x000000090c0c7c12 */ /* 0x000fe2000f8e3cff */
[----:B------:R-:W-:Y:S02]  /*1c70*/  ULEA UR9, UR4, UR28, 0xc ;  /* 0x0000001c04097291 */ /* 0x000fe4000f8e60ff */
[----:B------:R-:W-:Y:S01]  /*1c80*/  UIADD3.X UR17, UPT, UPT, URZ, UR27, URZ, UP1, !UPT ;  /* 0x0000001bff117290 */ /* 0x000fe20008ffe4ff */
[----:B--2---:R-:W-:Y:S01]  /*1c90*/  SHF.L.U32 R0, R12, 0x1f, RZ ;  /* 0x0000001f0c007819 */ /* 0x004fe200000006ff */
[----:B------:R-:W-:Y:S02]  /*1ca0*/  ULEA UR9, UR9, UR7, 0x2 ;  /* 0x0000000709097291 */ /* 0x000fe4000f8e10ff */
[----:B------:R-:W-:Y:S01]  /*1cb0*/  UIADD3.X UR15, UPT, UPT, URZ, UR27, URZ, UP0, !UPT ;  /* 0x0000001bff0f7290 */ /* 0x000fe200087fe4ff */
[----:B------:R4:W1:Y:S01]  /*1cc0*/  SYNCS.PHASECHK.TRANS64.TRYWAIT P0, [UR8+0x18], R0 ;  /* 0x00001800ff0075a7 */ /* 0x0008620008001108 */
[----:B------:R-:W-:-:S02]  /*1cd0*/  ULEA UR8, UR4, UR7, 0xf ;  /* 0x0000000704087291 */ /* 0x000fc4000f8e78ff */
[----:B------:R-:W-:Y:S02]  /*1ce0*/  UIADD3 UR32, UPT, UPT, UR9, 0x10800, URZ ;  /* 0x0001080009207890 */ /* 0x000fe4000fffe0ff */
[----:B------:R-:W-:Y:S01]  /*1cf0*/  UIADD3 UR8, UPT, UPT, UR8, 0x1c800, URZ ;  /* 0x0001c80008087890 */ /* 0x000fe2000fffe0ff */
[----:B------:R-:W-:Y:S01]  /*1d00*/  UMOV UR13, 0xff0000 ;  /* 0x00ff0000000d7882 */ /* 0x000fe20000000000 */
[----:B------:R-:W-:Y:S01]  /*1d10*/  UMOV UR18, 0x0 ;  /* 0x0000000000127882 */ /* 0x000fe20000000000 */
[----:B------:R-:W-:Y:S01]  /*1d20*/  UMOV UR19, 0x10000000 ;  /* 0x1000000000137882 */ /* 0x000fe20000000000 */
[----:B------:R-:W-:Y:S01]  /*1d30*/  UMOV UR12, UR36 ;  /* 0x00000024000c7c82 */ /* 0x000fe20008000000 */
[----:B------:R-:W-:Y:S01]  /*1d40*/  UMOV UR9, UR33 ;  /* 0x0000002100097c82 */ /* 0x000fe20008000000 */
[----:B------:R-:W-:Y:S01]  /*1d50*/  UMOV UR10, UR34 ;  /* 0x00000022000a7c82 */ /* 0x000fe20008000000 */
[----:B------:R2:W-:Y:S01]  /*1d60*/  UTMALDG.3D.MULTICAST [UR32], [UR16], UR13, desc[UR18] ;  /* 0x00001220100073b4 */ /* 0x0005e2000801180d */
[----:B------:R-:W-:Y:S01]  /*1d70*/  UIADD3 UR6, UPT, UPT, UR6, 0x1, URZ ;  /* 0x0000000106067890 */ /* 0x000fe2000fffe0ff */
[----:B------:R-:W-:-:S03]  /*1d80*/  UMOV UR4, UR5 ;  /* 0x0000000500047c82 */ /* 0x000fc60008000000 */
[----:B------:R-:W-:Y:S01]  /*1d90*/  UISETP.NE.AND UP0, UPT, UR6, UR21, UPT ;  /* 0x000000150600728c */ /* 0x000fe2000bf05270 */
[----:B------:R4:W-:Y:S01]  /*1da0*/  UTMALDG.3D [UR8], [UR14], desc[UR18] ;  /* 0x000012080e0075b4 */ /* 0x0009e20008011000 */
[----:B--2---:R-:W-:-:S07]  /*1db0*/  UMOV UR13, UR21 ;  /* 0x00000015000d7c82 */ /* 0x004fce0008000000 */
[----:B----4-:R-:W-:Y:S05]  /*1dc0*/  BRA.U UP0, `(.L_x_31) ;  /* 0xfffffffd00487547 */ /* 0x010fea000b83ffff */
.L_x_25:
[----:B------:R-:W-:Y:S01]  /*1dd0*/  ULEA UR4, UR5, UR7, 0x3 ;  /* 0x0000000705047291 */ /* 0x000fe2000f8e18ff */
[----:B--2---:R-:W-:Y:S01]  /*1de0*/  SHF.L.U32 R0, R12, 0x1f, RZ ;  /* 0x0000001f0c007819 */ /* 0x004fe200000006ff */
[----:B------:R-:W-:Y:S01]  /*1df0*/  @!P1 SYNCS.ARRIVE.TRANS64.A1T0 RZ, [UR7+0x78], RZ ;  /* 0x000078ffffff99a7 */ /* 0x000fe20008100007 */
[----:B------:R-:W-:-:S06]  /*1e00*/  UISETP.GT.AND UP0, UPT, UR42, UR41, UPT ;  /* 0x000000292a00728c */ /* 0x000fcc000bf04270 */
[----:B-1-3--:R1:W2:Y:S03]  /*1e10*/  SYNCS.PHASECHK.TRANS64.TRYWAIT P0, [UR4+0x18], R0 ;  /* 0x00001800ff0075a7 */ /* 0x00a2a60008001104 */
[----:B------:R-:W-:Y:S05]  /*1e20*/  BRA.U !UP0, `(.L_x_32) ;  /* 0x0000000108bc7547 */ /* 0x000fea000b800000 */
[----:B------:R-:W-:Y:S01]  /*1e30*/  UIADD3 UR25, UPT, UPT, UR43, UR13, URZ ;  /* 0x0000000d2b197290 */ /* 0x000fe2000fffe0ff */
[----:B------:R-:W-:-:S11]  /*1e40*/  UMOV UR4, UR5 ;  /* 0x0000000500047c82 */ /* 0x000fd60008000000 */
.L_x_38:
[----:B------:R-:W-:Y:S01]  /*1e50*/  ULEA UR17, UR4, UR7, 0x3 ;  /* 0x0000000704117291 */ /* 0x000fe2000f8e18ff */
[----:B--2---:R-:W-:Y:S01]  /*1e60*/  @!P3 MOV R2, 0xc000 ;  /* 0x0000c0000002b802 */ /* 0x004fe20000000f00 */
[----:B--2-4-:R-:W-:Y:S10]  /*1e70*/  @P0 BRA `(.L_x_33) ;  /* 0x00000000000c0947 */ /* 0x014ff40003800000 */
[----:B------:R-:W-:-:S04]  /*1e80*/  SHF.L.U32 R3, R12, 0x1f, RZ ;  /* 0x0000001f0c037819 */ /* 0x000fc800000006ff */
[----:B------:R-:W2:Y:S02]  /*1e90*/  SYNCS.PHASECHK.TRANS64.TRYWAIT P0, [UR17+0x18], R3 ;  /* 0x00001803ff0075a7 */ /* 0x000ea40008001111 */
[----:B--2---:R-:W-:Y:S05]  /*1ea0*/  @!P0 BRA `(.L_x_34) ;  /* 0x000000bc00688947 */ /* 0x004fea0003800000 */
.L_x_33:
[----:B------:R2:W-:Y:S01]  /*1eb0*/  @!P3 SYNCS.ARRIVE.TRANS64 RZ, [UR17], R2 ;  /* 0x00000002ffffb9a7 */ /* 0x0005e20008000011 */
[----:B------:R-:W-:-:S04]  /*1ec0*/  ULOP3.LUT UR5, UR24, 0x2, URZ, 0xfc, !UPT ;  /* 0x0000000218057892 */ /* 0x000fc8000f8efcff */
[----:B------:R-:W-:-:S09]  /*1ed0*/  UISETP.NE.AND UP0, UPT, UR5, 0x2, UPT ;  /* 0x000000020500788c */ /* 0x000fd2000bf05270 */
[----:B------:R-:W-:Y:S05]  /*1ee0*/  BRA.U UP0, `(.L_x_35) ;  /* 0x0000000100047547 */ /* 0x000fea000b800000 */
[----:B------:R-:W-:Y:S05]  /*1ef0*/  BPT.TRAP 0x1 ;  /* 0x000000040000795c */ /* 0x000fea0000300000 */
.L_x_35:
[----:B------:R-:W-:Y:S04]  /*1f00*/  BSSY.RECONVERGENT B0, `(.L_x_36) ;  /* 0x0000003000007945 */ /* 0x000fe80003800200 */
[----:B------:R-:W-:Y:S05]  /*1f10*/  @P2 BRA `(.L_x_37) ;  /* 0x0000000000042947 */ /* 0x000fea0003800000 */
[----:B------:R-:W-:Y:S05]  /*1f20*/  BPT.TRAP 0x1 ;  /* 0x000000040000795c */ /* 0x000fea0000300000 */
.L_x_37:
[----:B------:R-:W-:Y:S05]  /*1f30*/  BSYNC.RECONVERGENT B0 ;  /* 0x0000000000007941 */ /* 0x000fea0003800200 */
.L_x_36:
[----:B------:R-:W-:Y:S02]  /*1f40*/  UIADD3 UR5, UPT, UPT, UR4, 0x1, URZ ;  /* 0x0000000104057890 */ /* 0x000fe4000fffe0ff */
[----:B------:R-:W-:Y:S02]  /*1f50*/  UIADD3 UR14, UP1, UPT, UR26, 0x80, URZ ;  /* 0x000000801a0e7890 */ /* 0x000fe4000ff3e0ff */
[----:B------:R-:W-:Y:S02]  /*1f60*/  UISETP.NE.AND UP0, UPT, UR5, 0x3, UPT ;  /* 0x000000030500788c */ /* 0x000fe4000bf05270 */
[----:B------:R-:W-:Y:S02]  /*1f70*/  USHF.L.U32 UR18, UR13, 0x5, URZ ;  /* 0x000000050d127899 */ /* 0x000fe400080006ff */
[----:B------:R-:W-:Y:S02]  /*1f80*/  USEL UR8, URZ, 0x1, UP0 ;  /* 0x00000001ff087887 */ /* 0x000fe40008000000 */
[----:B------:R-:W-:-:S02]  /*1f90*/  USEL UR5, UR5, URZ, UP0 ;  /* 0x000000ff05057287 */ /* 0x000fc40008000000 */
[----:B------:R-:W-:Y:S02]  /*1fa0*/  UIADD3 UR22, UP0, UPT, UR26, 0x180, URZ ;  /* 0x000001801a167890 */ /* 0x000fe4000ff1e0ff */
[----:B------:R-:W-:Y:S01]  /*1fb0*/  LOP3.LUT R12, R12, UR8, RZ, 0x3c, !PT ;  /* 0x000000080c0c7c12 */ /* 0x000fe2000f8e3cff */
[----:B------:R-:W-:Y:S02]  /*1fc0*/  ULEA UR6, UR5, UR7, 0x3 ;  /* 0x0000000705067291 */ /* 0x000fe4000f8e18ff */
[----:B------:R-:W-:Y:S01]  /*1fd0*/  ULEA UR8, UR4, UR7, 0xf ;  /* 0x0000000704087291 */ /* 0x000fe2000f8e78ff */
[----:B-1----:R-:W-:Y:S01]  /*1fe0*/  SHF.L.U32 R0, R12, 0x1f, RZ ;  /* 0x0000001f0c007819 */ /* 0x002fe200000006ff */
[----:B------:R-:W-:Y:S02]  /*1ff0*/  ULEA UR16, UR4, UR29, 0xe ;  /* 0x0000001d04107291 */ /* 0x000fe4000f8e70ff */
[----:B------:R-:W-:Y:S02]  /*2000*/  UIADD3.X UR15, UPT, UPT, URZ, UR27, URZ, UP1, !UPT ;  /* 0x0000001bff0f7290 */ /* 0x000fe40008ffe4ff */
[----:B------:R-:W-:Y:S01]  /*2010*/  UIADD3 UR8, UPT, UPT, UR8, 0x1c800, URZ ;  /* 0x0001c80008087890 */ /* 0x000fe2000fffe0ff */
[----:B------:R3:W4:Y:S01]  /*2020*/  SYNCS.PHASECHK.TRANS64.TRYWAIT P0, [UR6+0x18], R0 ;  /* 0x00001800ff0075a7 */ /* 0x0007220008001106 */
[----:B------:R-:W-:Y:S01]  /*2030*/  UIADD3.X UR23, UPT, UPT, URZ, UR27, URZ, UP0, !UPT ;  /* 0x0000001bff177290 */ /* 0x000fe200087fe4ff */
[----:B------:R-:W-:Y:S01]  /*2040*/  UMOV UR6, 0xff0000 ;  /* 0x00ff000000067882 */ /* 0x000fe20000000000 */
[----:B------:R-:W-:Y:S01]  /*2050*/  UMOV UR30, 0x0 ;  /* 0x00000000001e7882 */ /* 0x000fe20000000000 */
[----:B------:R-:W-:Y:S01]  /*2060*/  UMOV UR31, 0x10000000 ;  /* 0x10000000001f7882 */ /* 0x000fe20000000000 */
[----:B------:R-:W-:Y:S01]  /*2070*/  UMOV UR19, UR35 ;  /* 0x0000002300137c82 */ /* 0x000fe20008000000 */
[----:B------:R-:W-:Y:S01]  /*2080*/  UMOV UR20, UR36 ;  /* 0x0000002400147c82 */ /* 0x000fe20008000000 */
[----:B------:R-:W-:Y:S01]  /*2090*/  UMOV UR12, UR36 ;  /* 0x00000024000c7c82 */ /* 0x000fe20008000000 */
[----:B------:R-:W-:Y:S01]  /*20a0*/  UMOV UR9, UR17 ;  /* 0x0000001100097c82 */ /* 0x000fe20008000000 */
[----:B------:R-:W-:Y:S01]  /*20b0*/  UMOV UR10, UR18 ;  /* 0x00000012000a7c82 */ /* 0x000fe20008000000 */
[----:B------:R3:W-:Y:S01]  /*20c0*/  UTMALDG.3D.MULTICAST [UR16], [UR14], UR6, desc[UR30] ;  /* 0x00001e100e0073b4 */ /* 0x0007e20008011806 */
[----:B------:R-:W-:Y:S01]  /*20d0*/  UIADD3 UR13, UPT, UPT, UR13, 0x1, URZ ;  /* 0x000000010d0d7890 */ /* 0x000fe2000fffe0ff */
[----:B------:R-:W-:-:S03]  /*20e0*/  UMOV UR4, UR5 ;  /* 0x0000000500047c82 */ /* 0x000fc60008000000 */
[----:B------:R-:W-:Y:S01]  /*20f0*/  UISETP.NE.AND UP0, UPT, UR13, UR25, UPT ;  /* 0x000000190d00728c */ /* 0x000fe2000bf05270 */
[----:B------:R3:W-:Y:S08]  /*2100*/  UTMALDG.3D [UR8], [UR22], desc[UR30] ;  /* 0x00001e08160075b4 */ /* 0x0007f00008011000 */
[----:B---3--:R-:W-:Y:S05]  /*2110*/  BRA.U UP0, `(.L_x_38) ;  /* 0xfffffffd004c7547 */ /* 0x008fea000b83ffff */
.L_x_32:
[C---:B------:R-:W-:Y:S01]  /*2120*/  LEA R3, R11.reuse, UR7, 0x3 ;  /* 0x000000070b037c11 */ /* 0x040fe2000f8e18ff */
[----:B------:R-:W-:Y:S01]  /*2130*/  NOP ;  /* 0x0000000000007918 */ /* 0x000fe20000000000 */
[----:B-1----:R-:W-:Y:S02]  /*2140*/  SHF.L.U32 R0, R10, 0x1f, RZ ;  /* 0x0000001f0a007819 */ /* 0x002fe400000006ff */
[----:B------:R-:W-:Y:S02]  /*2150*/  LEA R4, R11, UR7, 0x4 ;  /* 0x000000070b047c11 */ /* 0x000fe4000f8e20ff */
[----:B--2-4-:R-:W1:Y:S02]  /*2160*/  SYNCS.PHASECHK.TRANS64.TRYWAIT P0, [R3+URZ+0x80], R0 ;  /* 0x00008000030075a7 */ /* 0x014e6400080011ff */
[----:B-1----:R-:W-:Y:S05]  /*2170*/  @!P0 BRA `(.L_x_39) ;  /* 0x000000b800cc8947 */ /* 0x002fea0003800000 */
.L_x_174:
[----:B------:R-:W2:Y:S01]  /*2180*/  LDS.128 R4, [R4+0xf0] ;  /* 0x0000f00004047984 */ /* 0x000ea20000000c00 */
[----:B------:R-:W-:Y:S01]  /*2190*/  UISETP.GE.AND UP0, UPT, UR45, 0x1, UPT ;  /* 0x000000012d00788c */ /* 0x000fe2000bf06270 */
[----:B------:R-:W-:Y:S01]  /*21a0*/  @!PT LDS RZ, [RZ] ;  /* 0x00000000fffff984 */ /* 0x000fe20000000800 */
[----:B------:R-:W-:Y:S01]  /*21b0*/  @!PT LDS RZ, [RZ] ;  /* 0x00000000fffff984 */ /* 0x000fe20000000800 */
[----:B------:R-:W-:Y:S01]  /*21c0*/  @!PT LDS RZ, [RZ] ;  /* 0x00000000fffff984 */ /* 0x000fe20000000800 */
[----:B------:R-:W-:Y:S01]  /*21d0*/  @!PT LDS RZ, [RZ] ;  /* 0x00000000fffff984 */ /* 0x000fe20000000800 */
[----:B------:R3:W-:Y:S06]  /*21e0*/  MEMBAR.ALL.CTA ;  /* 0x0000000000007992 */ /* 0x0007ec0000008000 */
[----:B---3--:R-:W3:Y:S01]  /*21f0*/  FENCE.VIEW.ASYNC.S ;  /* 0x00000000000073c6 */ /* 0x008ee20000000000 */
[----:B--2---:R-:W-:-:S13]  /*2200*/  LOP3.LUT P0, RZ, R6, 0x1, RZ, 0xc0, !PT ;  /* 0x0000000106ff7812 */ /* 0x004fda000780c0ff */
[----:B---3--:R-:W-:Y:S01]  /*2210*/  VOTEU.ANY UP1, P0 ;  /* 0x0000000000ff7886 */ /* 0x008fe20000020100 */
[----:B------:R-:W-:-:S13]  /*2220*/  PLOP3.LUT P0, PT, PT, PT, UP1, 0x80, 0x8 ;  /* 0x000000000008781c */ /* 0x000fda0003f0f018 */
[----:B-1----:R-:W-:Y:S02]  /*2230*/  @P0 LOP3.LUT R0, R5, 0xffff, RZ, 0xc0, !PT ;  /* 0x0000ffff05000812 */ /* 0x002fe400078ec0ff */
[----:B------:R-:W-:Y:S02]  /*2240*/  @P0 MOV R2, R4 ;  /* 0x0000000400020202 */ /* 0x000fe40000000f00 */
[----:B------:R-:W-:Y:S01]  /*2250*/  @P0 R2UR UR6, R0 ;  /* 0x00000000000602ca */ /* 0x000fe200000e0000 */
[----:B------:R-:W-:Y:S01]  /*2260*/  VIADD R0, R3, 0x90 ;  /* 0x0000009003007836 */ /* 0x000fe20000000000 */
[----:B------:R-:W-:Y:S02]  /*2270*/  @P0 SHF.R.U32.HI R4, RZ, 0x10, R5 ;  /* 0x00000010ff040819 */ /* 0x000fe40000011605 */
[----:B------:R-:W-:Y:S02]  /*2280*/  @P0 R2UR UR8, R2 ;  /* 0x00000000020802ca */ /* 0x000fe400000e0000 */
[----:B------:R-:W-:-:S02]  /*2290*/  PRMT R0, RZ, 0x654, R0 ;  /* 0x00000654ff007816 */ /* 0x000fc40000000000 */
[----:B------:R-:W-:Y:S02]  /*22a0*/  @P0 R2UR UR4, R4 ;  /* 0x00000000040402ca */ /* 0x000fe400000e0000 */
[----:B------:R1:W-:Y:S03]  /*22b0*/  SYNCS.ARRIVE.TRANS64.RED.A1T0 RZ, [R0+URZ], RZ ;  /* 0x000000ff00ff79a7 */ /* 0x0003e600081004ff */
[----:B------:R-:W-:-:S04]  /*22c0*/  @UP1 UMOV UR37, UR6 ;  /* 0x0000000600251c82 */ /* 0x000fc80008000000 */
[----:B------:R-:W-:-:S04]  /*22d0*/  @UP1 UMOV UR38, UR8 ;  /* 0x0000000800261c82 */ /* 0x000fc80008000000 */
[----:B------:R-:W-:Y:S01]  /*22e0*/  @UP1 UMOV UR36, UR4 ;  /* 0x0000000400241c82 */ /* 0x000fe20008000000 */
[----:B------:R-:W-:Y:S05]  /*22f0*/  BRA.U !UP0, `(.L_x_40) ;  /* 0x0000000108d47547 */ /* 0x000fea000b800000 */
[----:B------:R-:W2:Y:S01]  /*2300*/  LDCU.128 UR12, c[0x0][0xb10] ;  /* 0x00016200ff0c77ac */ /* 0x000ea20008000c00 */
[----:B------:R-:W3:Y:S01]  /*2310*/  LDCU UR25, c[0x0][0xb20] ;  /* 0x00016400ff1977ac */ /* 0x000ee20008000800 */
[----:B------:R-:W4:Y:S01]  /*2320*/  LDCU UR20, c[0x0][0xb0c] ;  /* 0x00016180ff1477ac */ /* 0x000f220008000800 */
[----:B------:R-:W1:Y:S01]  /*2330*/  LDCU.64 UR10, c[0x0][0xb28] ;  /* 0x00016500ff0a77ac */ /* 0x000e620008000a00 */
[----:B------:R-:W-:Y:S02]  /*2340*/  UISETP.NE.AND UP3, UPT, UR45, 0x1, UPT ;  /* 0x000000012d00788c */ /* 0x000fe4000bf65270 */
[----:B--2---:R-:W-:Y:S02]  /*2350*/  UIMAD.WIDE.U32 UR16, UR39, UR15, URZ ;  /* 0x0000000f271072a5 */ /* 0x004fe4000f8e00ff */
[----:B------:R-:W-:Y:S02]  /*2360*/  UIMAD.WIDE.U32 UR8, UR40, UR12, URZ ;  /* 0x0000000c280872a5 */ /* 0x000fe4000f8e00ff */
[----:B------:R-:W-:-:S02]  /*2370*/  UISETP.NE.AND UP0, UPT, UR14, 0x1, UPT ;  /* 0x000000010e00788c */ /* 0x000fc4000bf05270 */
[----:B------:R-:W-:Y:S01]  /*2380*/  UIMAD.WIDE.U32 UR22, UR37, UR15, URZ ;  /* 0x0000000f251672a5 */ /* 0x000fe2000f8e00ff */
[----:B------:R-:W-:Y:S02]  /*2390*/  UMOV UR16, UR17 ;  /* 0x0000001100107c82 */ /* 0x000fe40008000000 */
[----:B------:R-:W-:Y:S01]  /*23a0*/  UMOV UR8, UR9 ;  /* 0x0000000900087c82 */ /* 0x000fe20008000000 */
[----:B---3--:R-:W-:Y:S02]  /*23b0*/  USHF.R.U32.HI UR16, URZ, UR25, UR16 ;  /* 0x00000019ff107299 */ /* 0x008fe40008011610 */
[----:B----4-:R-:W-:Y:S02]  /*23c0*/  UISETP.NE.AND UP2, UPT, UR20, 0x1, UPT ;  /* 0x000000011400788c */ /* 0x010fe4000bf45270 */
[----:B------:R-:W-:Y:S02]  /*23d0*/  USHF.R.U32.HI UR8, URZ, UR13, UR8 ;  /* 0x0000000dff087299 */ /* 0x000fe40008011608 */
[----:B------:R-:W-:-:S02]  /*23e0*/  USEL UR6, UR39, UR16, !UP0 ;  /* 0x0000001027067287 */ /* 0x000fc4000c000000 */
[----:B------:R-:W-:Y:S02]  /*23f0*/  USEL UR8, UR40, UR8, !UP2 ;  /* 0x0000000828087287 */ /* 0x000fe4000d000000 */
[----:B-1----:R-:W-:Y:S01]  /*2400*/  UIMAD.WIDE.U32 UR16, UR6, UR10, URZ ;  /* 0x0000000a061072a5 */ /* 0x002fe2000f8e00ff */
[----:B------:R-:W-:Y:S01]  /*2410*/  UMOV UR4, UR23 ;  /* 0x0000001700047c82 */ /* 0x000fe20008000000 */
[----:B------:R-:W-:Y:S02]  /*2420*/  UIMAD.WIDE.U32 UR18, UR38, UR12, URZ ;  /* 0x0000000c261272a5 */ /* 0x000fe4000f8e00ff */
[----:B------:R-:W-:-:S03]  /*2430*/  UIMAD.WIDE.U32 UR22, UR8, UR10, URZ ;  /* 0x0000000a081672a5 */ /* 0x000fc6000f8e00ff */
[----:B------:R-:W-:Y:S01]  /*2440*/  UMOV UR16, UR17 ;  /* 0x0000001100107c82 */ /* 0x000fe20008000000 */
[----:B------:R-:W-:Y:S02]  /*2450*/  USHF.R.U32.HI UR4, URZ, UR25, UR4 ;  /* 0x00000019ff047299 */ /* 0x000fe40008011604 */
[----:B------:R-:W-:Y:S01]  /*2460*/  @UP3 USHF.R.U32.HI UR6, URZ, UR11, UR16 ;  /* 0x0000000bff063299 */ /* 0x000fe20008011610 */
[----:B------:R-:W-:Y:S01]  /*2470*/  UMOV UR18, UR19 ;  /* 0x0000001300127c82 */ /* 0x000fe20008000000 */
[----:B------:R-:W-:Y:S01]  /*2480*/  UMOV UR22, UR23 ;  /* 0x0000001700167c82 */ /* 0x000fe20008000000 */
[----:B------:R-:W-:Y:S02]  /*2490*/  USHF.R.U32.HI UR13, URZ, UR13, UR18 ;  /* 0x0000000dff0d7299 */ /* 0x000fe40008011612 */
[----:B------:R-:W-:Y:S02]  /*24a0*/  USEL UR4, UR37, UR4, !UP0 ;  /* 0x0000000425047287 */ /* 0x000fe4000c000000 */
[----:B------:R-:W-:-:S02]  /*24b0*/  @UP3 USHF.R.U32.HI UR8, URZ, UR11, UR22 ;  /* 0x0000000bff083299 */ /* 0x000fc40008011616 */
[----:B------:R-:W-:Y:S02]  /*24c0*/  UIMAD UR9, UR45, UR6, URZ ;  /* 0x000000062d0972a4 */ /* 0x000fe4000f8e02ff */
[----:B------:R-:W-:Y:S02]  /*24d0*/  USEL UR6, UR38, UR13, !UP2 ;  /* 0x0000000d26067287 */ /* 0x000fe4000d000000 */
[----:B------:R-:W-:Y:S02]  /*24e0*/  UIMAD UR12, UR45, UR8, URZ ;  /* 0x000000082d0c72a4 */ /* 0x000fe4000f8e02ff */
[----:B------:R-:W-:Y:S02]  /*24f0*/  UISETP.GE.AND UP0, UPT, UR4, UR9, UPT ;  /* 0x000000090400728c */ /* 0x000fe4000bf06270 */
[----:B------:R-:W-:Y:S02]  /*2500*/  UIMAD.WIDE.U32 UR16, UR4, UR10, URZ ;  /* 0x0000000a041072a5 */ /* 0x000fe4000f8e00ff */
[----:B------:R-:W-:-:S02]  /*2510*/  UISETP.GE.OR UP0, UPT, UR6, UR12, UP0 ;  /* 0x0000000c0600728c */ /* 0x000fc40008706670 */
        /* <DEDUP_REMOVED lines=19> */
.L_x_40:
[----:B------:R-:W2:Y:S02]  /*2650*/  LDCU UR4, c[0x0][0xb30] ;  /* 0x00016600ff0477ac */ /* 0x000ea40008000800 */
[----:B--2---:R-:W-:-:S09]  /*2660*/  UISETP.NE.AND UP0, UPT, UR4, 0x1, UPT ;  /* 0x000000010400788c */ /* 0x004fd2000bf05270 */
[----:B------:R-:W-:Y:S05]  /*2670*/  BRA.U UP0, `(.L_x_41) ;  /* 0x0000000100447547 */ /* 0x000fea000b800000 */
[----:B------:R-:W2:Y:S01]  /*2680*/  LDCU.128 UR12, c[0x0][0xb10] ;  /* 0x00016200ff0c77ac */ /* 0x000ea20008000c00 */
[----:B------:R-:W3:Y:S01]  /*2690*/  LDCU UR16, c[0x0][0xb0c] ;  /* 0x00016180ff1077ac */ /* 0x000ee20008000800 */
[----:B------:R-:W4:Y:S01]  /*26a0*/  LDCU UR17, c[0x0][0xb20] ;  /* 0x00016400ff1177ac */ /* 0x000f220008000800 */
[----:B--2---:R-:W-:Y:S02]  /*26b0*/  UIMAD.WIDE.U32 UR10, UR38, UR12, URZ ;  /* 0x0000000c260a72a5 */ /* 0x004fe4000f8e00ff */
[----:B------:R-:W-:Y:S02]  /*26c0*/  UIMAD.WIDE.U32 UR8, UR37, UR15, URZ ;  /* 0x0000000f250872a5 */ /* 0x000fe4000f8e00ff */
[----:B---3--:R-:W-:Y:S02]  /*26d0*/  UISETP.NE.AND UP2, UPT, UR16, 0x1, UPT ;  /* 0x000000011000788c */ /* 0x008fe4000bf45270 */
[----:B------:R-:W-:Y:S01]  /*26e0*/  UISETP.NE.AND UP0, UPT, UR14, 0x1, UPT ;  /* 0x000000010e00788c */ /* 0x000fe2000bf05270 */
[----:B------:R-:W-:-:S02]  /*26f0*/  UMOV UR6, UR11 ;  /* 0x0000000b00067c82 */ /* 0x000fc40008000000 */
[----:B------:R-:W-:Y:S01]  /*2700*/  UMOV UR4, UR9 ;  /* 0x0000000900047c82 */ /* 0x000fe20008000000 */
[----:B------:R-:W-:Y:S02]  /*2710*/  USHF.R.U32.HI UR6, URZ, UR13, UR6 ;  /* 0x0000000dff067299 */ /* 0x000fe40008011606 */
[----:B----4-:R-:W-:Y:S02]  /*2720*/  USHF.R.U32.HI UR4, URZ, UR17, UR4 ;  /* 0x00000011ff047299 */ /* 0x010fe40008011604 */
[----:B------:R-:W-:Y:S02]  /*2730*/  USEL UR6, UR38, UR6, !UP2 ;  /* 0x0000000626067287 */ /* 0x000fe4000d000000 */
[----:B------:R-:W-:-:S04]  /*2740*/  USEL UR4, UR37, UR4, !UP0 ;  /* 0x0000000425047287 */ /* 0x000fc8000c000000 */
[----:B------:R-:W-:Y:S02]  /*2750*/  UIADD3 UR8, UPT, UPT, UR6, -UR4, URZ ;  /* 0x8000000406087290 */ /* 0x000fe4000fffe0ff */
[----:B------:R-:W-:Y:S02]  /*2760*/  UIADD3 UR4, UPT, UPT, -UR6, UR4, URZ ;  /* 0x0000000406047290 */ /* 0x000fe4000fffe1ff */
[----:B------:R-:W-:Y:S02]  /*2770*/  UIMAD UR37, UR8, UR14, UR37 ;  /* 0x0000000e082572a4 */ /* 0x000fe4000f8e0225 */
[----:B------:R-:W-:-:S12]  /*2780*/  UIMAD UR38, UR4, UR16, UR38 ;  /* 0x00000010042672a4 */ /* 0x000fd8000f8e0226 */
.L_x_41:
[----:B------:R-:W-:Y:S01]  /*2790*/  VIADD R11, R11, 0x1 ;  /* 0x000000010b0b7836 */ /* 0x000fe20000000000 */
[----:B------:R-:W-:Y:S02]  /*27a0*/  R2UR UR6, R89 ;  /* 0x00000000590672ca */ /* 0x000fe400000e0000 */
[----:B------:R-:W-:Y:S02]  /*27b0*/  R2UR UR4, R88 ;  /* 0x00000000580472ca */ /* 0x000fe400000e0000 */
[C---:B------:R-:W-:Y:S02]  /*27c0*/  ISETP.NE.AND P0, PT, R11.reuse, 0x2, PT ;  /* 0x000000020b00780c */ /* 0x040fe40003f05270 */
[----:B------:R-:W-:Y:S02]  /*27d0*/  PLOP3.LUT P1, PT, PT, PT, PT, 0x80, 0x8 ;  /* 0x000000000008781c */ /* 0x000fe40003f2f070 */
[----:B-1----:R-:W-:Y:S02]  /*27e0*/  SEL R0, RZ, 0x1, P0 ;  /* 0x00000001ff007807 */ /* 0x002fe40000000000 */
[----:B------:R-:W-:-:S02]  /*27f0*/  SEL R11, R11, RZ, P0 ;  /* 0x000000ff0b0b7207 */ /* 0x000fc40000000000 */
[----:B------:R-:W-:Y:S01]  /*2800*/  LOP3.LUT R10, R10, R0, RZ, 0x3c, !PT ;  /* 0x000000000a0a7212 */ /* 0x000fe200078e3cff */
[----:B------:R-:W-:Y:S02]  /*2810*/  UIADD3 UR16, UPT, UPT, UR38, UR6, URZ ;  /* 0x0000000626107290 */ /* 0x000fe4000fffe0ff */
[----:B------:R-:W-:Y:S01]  /*2820*/  UIADD3 UR20, UPT, UPT, UR37, UR4, URZ ;  /* 0x0000000425147290 */ /* 0x000fe2000fffe0ff */
[----:B------:R-:W-:Y:S11]  /*2830*/  BRA.U UP1, `(.L_x_42) ;  /* 0xfffffff101507547 */ /* 0x000ff6000b83ffff */
[----:B------:R-:W-:Y:S01]  /*2840*/  UIADD3 UR7, UPT, UPT, UR7, 0x18, URZ ;  /* 0x0000001807077890 */ /* 0x000fe2000fffe0ff */
[----:B------:R-:W-:-:S03]  /*2850*/  SHF.L.U32 R2, R12, 0x1f, RZ ;  /* 0x0000001f0c027819 */ /* 0x000fc600000006ff */
[----:B------:R-:W-:-:S09]  /*2860*/  ULEA UR4, UR5, UR7, 0x3 ;  /* 0x0000000705047291 */ /* 0x000fd2000f8e18ff */
[----:B------:R-:W1:Y:S02]  /*2870*/  SYNCS.PHASECHK.TRANS64.TRYWAIT P0, [UR4], R2 ;  /* 0x00000002ff0075a7 */ /* 0x000e640008001104 */
[----:B-1----:R-:W-:Y:S05]  /*2880*/  @!P0 BRA `(.L_x_43) ;  /* 0x000000b4001c8947 */ /* 0x002fea0003800000 */
.L_x_176:
[----:B------:R-:W-:-:S04]  /*2890*/  UIADD3 UR4, UPT, UPT, UR5, 0x1, URZ ;  /* 0x0000000105047890 */ /* 0x000fc8000fffe0ff */
[----:B------:R-:W-:-:S04]  /*28a0*/  UISETP.NE.AND UP0, UPT, UR4, 0x3, UPT ;  /* 0x000000030400788c */ /* 0x000fc8000bf05270 */
[----:B------:R-:W-:Y:S02]  /*28b0*/  USEL UR6, URZ, 0x1, UP0 ;  /* 0x00000001ff067887 */ /* 0x000fe40008000000 */
[----:B------:R-:W-:-:S04]  /*28c0*/  USEL UR4, UR4, URZ, UP0 ;  /* 0x000000ff04047287 */ /* 0x000fc80008000000 */
[----:B------:R-:W-:Y:S01]  /*28d0*/  ULEA UR5, UR4, UR7, 0x3 ;  /* 0x0000000704057291 */ /* 0x000fe2000f8e18ff */
[----:B------:R-:W-:-:S04]  /*28e0*/  LOP3.LUT R12, R12, UR6, RZ, 0x3c, !PT ;  /* 0x000000060c0c7c12 */ /* 0x000fc8000f8e3cff */
[----:B-1----:R-:W-:-:S04]  /*28f0*/  SHF.L.U32 R2, R12, 0x1f, RZ ;  /* 0x0000001f0c027819 */ /* 0x002fc800000006ff */
[----:B------:R-:W1:Y:S02]  /*2900*/  SYNCS.PHASECHK.TRANS64.TRYWAIT P0, [UR5], R2 ;  /* 0x00000002ff0075a7 */ /* 0x000e640008001105 */
[----:B-1----:R-:W-:Y:S05]  /*2910*/  @!P0 BRA `(.L_x_44) ;  /* 0x000000b400108947 */ /* 0x002fea0003800000 */
.L_x_178:
[----:B------:R-:W-:-:S04]  /*2920*/  UIADD3 UR4, UPT, UPT, UR4, 0x1, URZ ;  /* 0x0000000104047890 */ /* 0x000fc8000fffe0ff */
[----:B------:R-:W-:-:S04]  /*2930*/  UISETP.NE.AND UP0, UPT, UR4, 0x3, UPT ;  /* 0x000000030400788c */ /* 0x000fc8000bf05270 */
[----:B------:R-:W-:Y:S02]  /*2940*/  USEL UR5, URZ, 0x1, UP0 ;  /* 0x00000001ff057887 */ /* 0x000fe40008000000 */
[----:B------:R-:W-:-:S04]  /*2950*/  USEL UR4, UR4, URZ, UP0 ;  /* 0x000000ff04047287 */ /* 0x000fc80008000000 */
[----:B------:R-:W-:Y:S01]  /*2960*/  ULEA UR4, UR4, UR7, 0x3 ;  /* 0x0000000704047291 */ /* 0x000fe2000f8e18ff */
[----:B-1----:R-:W-:-:S04]  /*2970*/  LOP3.LUT R2, R12, UR5, RZ, 0x3c, !PT ;  /* 0x000000050c027c12 */ /* 0x002fc8000f8e3cff */
[----:B------:R-:W-:Y:S01]  /*2980*/  SHF.L.U32 R2, R2, 0x1f, RZ ;  /* 0x0000001f02027819 */ /* 0x000fe200000006ff */
[----:B------:R-:W-:-:S07]  /*2990*/  IMAD.U32 R0, RZ, RZ, UR4 ;  /* 0x00000004ff007e24 */ /* 0x000fce000f8e00ff */
.L_x_45:
[----:B-1----:R1:W2:Y:S02]  /*29a0*/  SYNCS.PHASECHK.TRANS64.TRYWAIT P0, [R0+URZ], R2 ;  /* 0x00000002000075a7 */ /* 0x0022a400080011ff */
[----:B--2---:R-:W-:Y:S05]  /*29b0*/  @!P0 NANOSLEEP.SYNCS 0x989680 ;  /* 0x009896800000895d */ /* 0x004fea0003900000 */
[----:B------:R-:W2:Y:S02]  /*29c0*/  @!P0 SYNCS.PHASECHK.TRANS64 P0, [R0+URZ], R2 ;  /* 0x00000002000085a7 */ /* 0x000ea400080010ff */
[----:B--2---:R-:W-:Y:S05]  /*29d0*/  @P0 EXIT ;  /* 0x000000000000094d */ /* 0x004fea0003800000 */
[----:B------:R-:W-:Y:S05]  /*29e0*/  BRA `(.L_x_45) ;  /* 0xfffffffc00ec7947 */ /* 0x000fea000383ffff */
.L_x_22:
[----:B------:R-:W1:Y:S02]  /*29f0*/  S2UR UR4, SR_CgaCtaId ;  /* 0x00000000000479c3 */ /* 0x000e640000008800 */
[----:B-1----:R-:W-:-:S04]  /*2a00*/  UISETP.NE.AND UP0, UPT, UR4, URZ, UPT ;  /* 0x000000ff0400728c */ /* 0x002fc8000bf05270 */
[----:B------:R-:W-:-:S09]  /*2a10*/  UISETP.NE.OR UP0, UPT, UR17, 0x1, UP0 ;  /* 0x000000011100788c */ /* 0x000fd20008705670 */
[----:B------:R-:W-:Y:S05]  /*2a20*/  BRA.U UP0, `(.L_x_46) ;  /* 0x00000005004c7547 */ /* 0x000fea000b800000 */
[----:B------:R-:W1:Y:S01]  /*2a30*/  S2UR UR5, SR_CgaCtaId ;  /* 0x00000000000579c3 */ /* 0x000e620000008800 */
[----:B------:R-:W-:Y:S01]  /*2a40*/  UMOV UR4, 0x400 ;  /* 0x0000040000047882 */ /* 0x000fe20000000000 */
[----:B------:R-:W-:Y:S01]  /*2a50*/  ISETP.GE.U32.AND P2, PT, R0, 0x8, PT ;  /* 0x000000080000780c */ /* 0x000fe20003f46070 */
[----:B------:R-:W-:Y:S01]  /*2a60*/  IMAD.MOV.U32 R12, RZ, RZ, 0x1 ;  /* 0x00000001ff0c7424 */ /* 0x000fe200078e00ff */
[----:B------:R-:W-:Y:S02]  /*2a70*/  CS2R R10, SRZ ;  /* 0x00000000000a7805 */ /* 0x000fe4000001ff00 */
[----:B------:R-:W-:Y:S01]  /*2a80*/  CS2R R8, SRZ ;  /* 0x0000000000087805 */ /* 0x000fe2000001ff00 */
[----:B-1----:R-:W-:-:S03]  /*2a90*/  ULEA UR6, UR5, UR4, 0x18 ;  /* 0x0000000405067291 */ /* 0x002fc6000f8ec0ff */
[----:B------:R-:W-:-:S09]  /*2aa0*/  UMOV UR5, URZ ;  /* 0x000000ff00057c82 */ /* 0x000fd20008000000 */
.L_x_50:
[----:B------:R-:W-:Y:S02]  /*2ab0*/  LEA R2, R8, UR6, 0x3 ;  /* 0x0000000608027c11 */ /* 0x000fe4000f8e18ff */
[----:B------:R-:W-:-:S03]  /*2ac0*/  SHF.L.U32 R4, R9, 0x1f, RZ ;  /* 0x0000001f09047819 */ /* 0x000fc600000006ff */
[----:B------:R-:W-:Y:S01]  /*2ad0*/  VIADD R5, R2, 0xd0 ;  /* 0x000000d002057836 */ /* 0x000fe20000000000 */
[----:B------:R-:W1:Y:S02]  /*2ae0*/  SYNCS.PHASECHK.TRANS64.TRYWAIT P0, [R2+URZ+0xc0], R4 ;  /* 0x0000c004020075a7 */ /* 0x000e6400080011ff */
[----:B-1----:R-:W-:Y:S05]  /*2af0*/  @!P0 BRA `(.L_x_47) ;  /* 0x000000b000b08947 */ /* 0x002fea0003800000 */
.L_x_179:
[----:B------:R-:W-:Y:S01]  /*2b00*/  ULEA UR4, UR5, UR6, 0x3 ;  /* 0x0000000605047291 */ /* 0x000fe2000f8e18ff */
[----:B-1----:R-:W-:Y:S01]  /*2b10*/  PRMT R2, RZ, 0x654, R5 ;  /* 0x00000654ff027816 */ /* 0x002fe20000000005 */
[----:B------:R-:W-:Y:S01]  /*2b20*/  @!P2 IMAD.MOV.U32 R4, RZ, RZ, 0x10 ;  /* 0x00000010ff04a424 */ /* 0x000fe200078e00ff */
[----:B------:R-:W-:Y:S01]  /*2b30*/  SHF.L.U32 R5, R12, 0x1f, RZ ;  /* 0x0000001f0c057819 */ /* 0x000fe200000006ff */
[----:B------:R-:W-:Y:S01]  /*2b40*/  UIADD3 UR7, UPT, UPT, UR4, 0x80, URZ ;  /* 0x0000008004077890 */ /* 0x000fe2000fffe0ff */
[----:B------:R1:W-:Y:S05]  /*2b50*/  SYNCS.ARRIVE.TRANS64.RED.A1T0 RZ, [R2+URZ], RZ ;  /* 0x000000ff02ff79a7 */ /* 0x0003ea00081004ff */
[----:B------:R-:W-:Y:S01]  /*2b60*/  IMAD.U32 R6, RZ, RZ, UR7 ;  /* 0x00000007ff067e24 */ /* 0x000fe2000f8e00ff */
[----:B------:R-:W2:Y:S04]  /*2b70*/  SYNCS.PHASECHK.TRANS64.TRYWAIT P0, [UR4+0x90], R5 ;  /* 0x00009005ff0075a7 */ /* 0x000ea80008001104 */
[----:B------:R-:W-:Y:S01]  /*2b80*/  PRMT R6, R0, 0x654, R6 ;  /* 0x0000065400067816 */ /* 0x000fe20000000006 */
[----:B-12---:R-:W-:Y:S06]  /*2b90*/  @!P0 BRA `(.L_x_48) ;  /* 0x000000b0009c8947 */ /* 0x006fec0003800000 */
.L_x_181:
[----:B------:R-:W-:Y:S01]  /*2ba0*/  ULEA UR8, UR5, UR6, 0x4 ;  /* 0x0000000605087291 */ /* 0x000fe2000f8e20ff */
[----:B------:R-:W-:Y:S01]  /*2bb0*/  SEL R3, R6, R3, !P2 ;  /* 0x0000000306037207 */ /* 0x000fe20005000000 */
[----:B------:R-:W-:Y:S01]  /*2bc0*/  UIADD3 UR9, UPT, UPT, UR4, 0x80, URZ ;  /* 0x0000008004097890 */ /* 0x000fe2000fffe0ff */
[----:B-1----:R-:W-:Y:S01]  /*2bd0*/  LEA R2, R11, UR6, 0x3 ;  /* 0x000000060b027c11 */ /* 0x002fe2000f8e18ff */
[----:B------:R-:W-:Y:S01]  /*2be0*/  UIADD3 UR8, UPT, UPT, UR8, 0xf0, URZ ;  /* 0x000000f008087890 */ /* 0x000fe2000fffe0ff */
[----:B------:R1:W-:Y:S01]  /*2bf0*/  @!P2 SYNCS.ARRIVE.TRANS64.RED RZ, [R3+URZ], R4 ;  /* 0x0000000403ffa9a7 */ /* 0x0003e200080004ff */
[----:B------:R-:W-:Y:S01]  /*2c00*/  UIADD3 UR4, UPT, UPT, UR5, 0x1, URZ ;  /* 0x0000000105047890 */ /* 0x000fe2000fffe0ff */
[----:B------:R-:W-:-:S03]  /*2c10*/  VIADD R8, R8, 0x1 ;  /* 0x0000000108087836 */ /* 0x000fc60000000000 */
[----:B------:R-:W-:Y:S02]  /*2c20*/  UISETP.NE.AND UP0, UPT, UR4, 0x2, UPT ;  /* 0x000000020400788c */ /* 0x000fe4000bf05270 */
[----:B------:R-:W-:Y:S01]  /*2c30*/  ISETP.NE.AND P0, PT, R8, 0x2, PT ;  /* 0x000000020800780c */ /* 0x000fe20003f05270 */
[----:B------:R-:W-:Y:S06]  /*2c40*/  UGETNEXTWORKID.BROADCAST [UR8], [UR9] ;  /* 0x00000000080073ca */ /* 0x000fec0008000100 */
[----:B------:R-:W-:Y:S02]  /*2c50*/  USEL UR7, URZ, 0x1, UP0 ;  /* 0x00000001ff077887 */ /* 0x000fe40008000000 */
[----:B------:R-:W-:-:S04]  /*2c60*/  USEL UR5, UR4, URZ, UP0 ;  /* 0x000000ff04057287 */ /* 0x000fc80008000000 */
[----:B------:R-:W-:Y:S02]  /*2c70*/  LOP3.LUT R12, R12, UR7, RZ, 0x3c, !PT ;  /* 0x000000070c0c7c12 */ /* 0x000fe4000f8e3cff */
[----:B-1----:R-:W-:-:S04]  /*2c80*/  SHF.L.U32 R4, R10, 0x1f, RZ ;  /* 0x0000001f0a047819 */ /* 0x002fc800000006ff */
[----:B------:R-:W1:Y:S02]  /*2c90*/  SYNCS.PHASECHK.TRANS64.TRYWAIT P1, [R2+URZ+0x80], R4 ;  /* 0x00008004020075a7 */ /* 0x000e6400080211ff */
[----:B-1----:R-:W-:Y:S05]  /*2ca0*/  @!P1 BRA `(.L_x_49) ;  /* 0x000000b000709947 */ /* 0x002fea0003800000 */
.L_x_182:
[C---:B-1----:R-:W-:Y:S01]  /*2cb0*/  LEA R4, R11.reuse, UR6, 0x4 ;  /* 0x000000060b047c11 */ /* 0x042fe2000f8e20ff */
[----:B------:R-:W-:Y:S01]  /*2cc0*/  VIADD R2, R2, 0x90 ;  /* 0x0000009002027836 */ /* 0x000fe20000000000 */
[----:B------:R-:W-:Y:S01]  /*2cd0*/  SEL R8, R8, RZ, P0 ;  /* 0x000000ff08087207 */ /* 0x000fe20000000000 */
[----:B------:R-:W-:-:S03]  /*2ce0*/  VIADD R11, R11, 0x1 ;  /* 0x000000010b0b7836 */ /* 0x000fc60000000000 */
[----:B------:R-:W1:Y:S01]  /*2cf0*/  LDS.128 R4, [R4+0xf0] ;  /* 0x0000f00004047984 */ /* 0x000e620000000c00 */
[----:B------:R-:W-:Y:S02]  /*2d00*/  PRMT R2, RZ, 0x654, R2 ;  /* 0x00000654ff027816 */ /* 0x000fe40000000002 */
[C---:B------:R-:W-:Y:S01]  /*2d10*/  ISETP.NE.AND P1, PT, R11.reuse, 0x2, PT ;  /* 0x000000020b00780c */ /* 0x040fe20003f25270 */
[----:B------:R-:W-:Y:S01]  /*2d20*/  @!PT LDS RZ, [RZ] ;  /* 0x00000000fffff984 */ /* 0x000fe20000000800 */
[----:B------:R-:W-:Y:S01]  /*2d30*/  @!PT LDS RZ, [RZ] ;  /* 0x00000000fffff984 */ /* 0x000fe20000000800 */
[----:B------:R-:W-:Y:S01]  /*2d40*/  @!PT LDS RZ, [RZ] ;  /* 0x00000000fffff984 */ /* 0x000fe20000000800 */
[----:B------:R-:W-:Y:S01]  /*2d50*/  @!PT LDS RZ, [RZ] ;  /* 0x00000000fffff984 */ /* 0x000fe20000000800 */
[----:B------:R2:W-:Y:S06]  /*2d60*/  MEMBAR.ALL.CTA ;  /* 0x0000000000007992 */ /* 0x0005ec0000008000 */
[----:B--2---:R-:W2:Y:S01]  /*2d70*/  FENCE.VIEW.ASYNC.S ;  /* 0x00000000000073c6 */ /* 0x004ea20000000000 */
[----:B------:R-:W-:Y:S01]  /*2d80*/  SEL R11, R11, RZ, P1 ;  /* 0x000000ff0b0b7207 */ /* 0x000fe20000800000 */
[----:B--2---:R2:W-:Y:S01]  /*2d90*/  SYNCS.ARRIVE.TRANS64.RED.A1T0 RZ, [R2+URZ], RZ ;  /* 0x000000ff02ff79a7 */ /* 0x0045e200081004ff */
[----:B-1----:R-:W-:-:S02]  /*2da0*/  LOP3.LUT P3, RZ, R6, 0x1, RZ, 0xc0, !PT ;  /* 0x0000000106ff7812 */ /* 0x002fc4000786c0ff */
[----:B------:R-:W-:-:S04]  /*2db0*/  SEL R4, RZ, 0x1, P1 ;  /* 0x00000001ff047807 */ /* 0x000fc80000800000 */
[----:B------:R-:W-:Y:S02]  /*2dc0*/  LOP3.LUT R10, R10, R4, RZ, 0x3c, !PT ;  /* 0x000000040a0a7212 */ /* 0x000fe400078e3cff */
[----:B--2---:R-:W-:-:S04]  /*2dd0*/  SEL R2, RZ, 0x1, P0 ;  /* 0x00000001ff027807 */ /* 0x004fc80000000000 */
[----:B------:R-:W-:Y:S01]  /*2de0*/  LOP3.LUT R9, R9, R2, RZ, 0x3c, !PT ;  /* 0x0000000209097212 */ /* 0x000fe200078e3cff */
[----:B------:R-:W-:Y:S06]  /*2df0*/  @P3 BRA `(.L_x_50) ;  /* 0xfffffffc002c3947 */ /* 0x000fec000383ffff */
[----:B------:R-:W-:Y:S01]  /*2e00*/  ULEA UR4, UR5, UR6, 0x3 ;  /* 0x0000000605047291 */ /* 0x000fe2000f8e18ff */
[----:B------:R-:W-:-:S08]  /*2e10*/  SHF.L.U32 R2, R12, 0x1f, RZ ;  /* 0x0000001f0c027819 */ /* 0x000fd000000006ff */
[----:B------:R-:W1:Y:S02]  /*2e20*/  SYNCS.PHASECHK.TRANS64 P0, [UR4+0x90], R2 ;  /* 0x00009002ff0075a7 */ /* 0x000e640008001004 */
[----:B-1----:R-:W-:Y:S05]  /*2e30*/  @P0 BRA `(.L_x_51) ;  /* 0x0000000000080947 */ /* 0x002fea0003800000 */
[----:B------:R-:W1:Y:S02]  /*2e40*/  SYNCS.PHASECHK.TRANS64.TRYWAIT P0, [UR4+0x90], R2 ;  /* 0x00009002ff0075a7 */ /* 0x000e640008001104 */
[----:B-1----:R-:W-:Y:S05]  /*2e50*/  @!P0 BRA `(.L_x_52) ;  /* 0x000000b000188947 */ /* 0x002fea0003800000 */
.L_x_51:
[----:B------:R-:W-:-:S04]  /*2e60*/  UIADD3 UR7, UPT, UPT, UR5, 0x1, URZ ;  /* 0x0000000105077890 */ /* 0x000fc8000fffe0ff */
[----:B------:R-:W-:-:S04]  /*2e70*/  UISETP.NE.AND UP0, UPT, UR7, 0x2, UPT ;  /* 0x000000020700788c */ /* 0x000fc8000bf05270 */
[----:B------:R-:W-:Y:S02]  /*2e80*/  USEL UR8, URZ, 0x1, UP0 ;  /* 0x00000001ff087887 */ /* 0x000fe40008000000 */
[----:B------:R-:W-:-:S04]  /*2e90*/  USEL UR7, UR7, URZ, UP0 ;  /* 0x000000ff07077287 */ /* 0x000fc80008000000 */
[----:B------:R-:W-:Y:S01]  /*2ea0*/  ULEA UR7, UR7, UR6, 0x3 ;  /* 0x0000000607077291 */ /* 0x000fe2000f8e18ff */
[----:B-1----:R-:W-:-:S04]  /*2eb0*/  LOP3.LUT R2, R12, UR8, RZ, 0x3c, !PT ;  /* 0x000000080c027c12 */ /* 0x002fc8000f8e3cff */
[----:B------:R-:W-:-:S04]  /*2ec0*/  SHF.L.U32 R0, R2, 0x1f, RZ ;  /* 0x0000001f02007819 */ /* 0x000fc800000006ff */
[----:B------:R-:W1:Y:S02]  /*2ed0*/  SYNCS.PHASECHK.TRANS64 P0, [UR7+0x90], R0 ;  /* 0x00009000ff0075a7 */ /* 0x000e640008001007 */
[----:B-1----:R-:W-:Y:S05]  /*2ee0*/  @P0 EXIT ;  /* 0x000000000000094d */ /* 0x002fea0003800000 */
[----:B------:R-:W-:Y:S02]  /*2ef0*/  SHF.L.U32 R2, R2, 0x1f, RZ ;  /* 0x0000001f02027819 */ /* 0x000fe400000006ff */
[----:B------:R-:W-:-:S07]  /*2f00*/  MOV R0, UR7 ;  /* 0x0000000700007c02 */ /* 0x000fce0008000f00 */
.L_x_53:
[----:B-1----:R1:W2:Y:S02]  /*2f10*/  SYNCS.PHASECHK.TRANS64.TRYWAIT P0, [R0+URZ+0x90], R2 ;  /* 0x00009002000075a7 */ /* 0x0022a400080011ff */
[----:B--2---:R-:W-:Y:S05]  /*2f20*/  @!P0 NANOSLEEP.SYNCS 0x989680 ;  /* 0x009896800000895d */ /* 0x004fea0003900000 */
[----:B------:R-:W2:Y:S02]  /*2f30*/  @!P0 SYNCS.PHASECHK.TRANS64 P0, [R0+URZ+0x90], R2 ;  /* 0x00009002000085a7 */ /* 0x000ea400080010ff */
[----:B--2---:R-:W-:Y:S05]  /*2f40*/  @P0 EXIT ;  /* 0x000000000000094d */ /* 0x004fea0003800000 */
[----:B------:R-:W-:Y:S05]  /*2f50*/  BRA `(.L_x_53) ;  /* 0xfffffffc00ec7947 */ /* 0x000fea000383ffff */
.L_x_46:
[----:B------:R-:W-:Y:S05]  /*2f60*/  BRA.U UP4, `(.L_x_54) ;  /* 0x0000000d04787547 */ /* 0x000fea000b800000 */
[----:B------:R-:W1:Y:S01]  /*2f70*/  S2UR UR7, SR_CgaCtaId ;  /* 0x00000000000779c3 */ /* 0x000e620000008800 */
[----:B------:R-:W-:Y:S01]  /*2f80*/  UMOV UR4, 0x40 ;  /* 0x0000004000047882 */ /* 0x000fe20000000000 */
[----:B------:R-:W-:Y:S01]  /*2f90*/  NOP ;  /* 0x0000000000007918 */ /* 0x000fe20000000000 */
[----:B------:R-:W-:Y:S01]  /*2fa0*/  UMOV UR6, 0x400 ;  /* 0x0000040000067882 */ /* 0x000fe20000000000 */
[----:B-1----:R-:W-:Y:S02]  /*2fb0*/  ULEA UR5, UR7, UR4, 0x18 ;  /* 0x0000000407057291 */ /* 0x002fe4000f8ec0ff */
[----:B------:R-:W-:-:S07]  /*2fc0*/  ULEA UR6, UR7, UR6, 0x18 ;  /* 0x0000000607067291 */ /* 0x000fce000f8ec0ff */
[----:B------:R-:W1:Y:S02]  /*2fd0*/  LDS.U8 R0, [UR5+0x1c] ;  /* 0x00001c05ff007984 */ /* 0x000e640008000000 */
[----:B-1----:R-:W-:-:S13]  /*2fe0*/  ISETP.NE.AND P0, PT, R0, RZ, PT ;  /* 0x000000ff0000720c */ /* 0x002fda0003f05270 */
[----:B------:R-:W-:Y:S05]  /*2ff0*/  @P0 BRA `(.L_x_55) ;  /* 0x0000000000580947 */ /* 0x000fea0003800000 */
[----:B------:R-:W-:-:S13]  /*3000*/  ELECT P0, URZ, PT ;  /* 0x0000000000ff782f */ /* 0x000fda0003800000 */
[----:B------:R-:W-:Y:S05]  /*3010*/  @!P0 BRA `(.L_x_56) ;  /* 0x0000000000608947 */ /* 0x000fea0003800000 */
[----:B------:R-:W-:Y:S01]  /*3020*/  UMOV UR4, 0x10 ;  /* 0x0000001000047882 */ /* 0x000fe20000000000 */
[----:B------:R-:W-:Y:S01]  /*3030*/  HFMA2 R0, -RZ, RZ, 0, 5.9604644775390625e-08 ;  /* 0x00000001ff007431 */ /* 0x000fe200000001ff */
[----:B------:R-:W-:-:S03]  /*3040*/  MOV R3, 0xffff ;  /* 0x0000ffff00037802 */ /* 0x000fc60000000f00 */
[----:B------:R-:W-:Y:S04]  /*3050*/  DEPBAR.LE SB1, 0x36 ;  /* 0x00009d800000791a */ /* 0x000fe80000000000 */
[----:B------:R-:W1:Y:S02]  /*3060*/  UTCATOMSWS.FIND_AND_SET.ALIGN UP0, UR4, UR4 ;  /* 0x00000004000475e3 */ /* 0x000e640008000800 */
[----:B-1----:R-:W-:Y:S01]  /*3070*/  MOV R4, UR4 ;  /* 0x0000000400047c02 */ /* 0x002fe20008000f00 */
[----:B------:R-:W-:Y:S06]  /*3080*/  BRA.U UP0, `(.L_x_57) ;  /* 0x0000000100187547 */ /* 0x000fec000b800000 */
.L_x_58:
[----:B------:R-:W-:Y:S05]  /*3090*/  NANOSLEEP 0x64 ;  /* 0x000000640000795d */ /* 0x000fea0003800000 */
[----:B------:R-:W-:-:S05]  /*30a0*/  UMOV UR4, 0x10 ;  /* 0x0000001000047882 */ /* 0x000fca0000000000 */
[----:B------:R-:W-:Y:S04]  /*30b0*/  DEPBAR.LE SB1, 0x36 ;  /* 0x00009d800000791a */ /* 0x000fe80000000000 */
[----:B------:R-:W1:Y:S02]  /*30c0*/  UTCATOMSWS.FIND_AND_SET.ALIGN UP0, UR4, UR4 ;  /* 0x00000004000475e3 */ /* 0x000e640008000800 */
[----:B-1----:R-:W-:Y:S01]  /*30d0*/  MOV R4, UR4 ;  /* 0x0000000400047c02 */ /* 0x002fe20008000f00 */
[----:B------:R-:W-:Y:S05]  /*30e0*/  BRA.U !UP0, `(.L_x_58) ;  /* 0xfffffffd08e87547 */ /* 0x000fea000b83ffff */
.L_x_57:
[-C--:B------:R-:W-:Y:S02]  /*30f0*/  SHF.L.U32 R3, R3, R4.reuse, RZ ;  /* 0x0000000403037219 */ /* 0x080fe400000006ff */
[----:B------:R-:W-:Y:S01]  /*3100*/  SHF.L.U32 R0, R0, R4, RZ ;  /* 0x0000000400007219 */ /* 0x000fe200000006ff */
[----:B------:R-:W-:Y:S02]  /*3110*/  IMAD.SHL.U32 R4, R4, 0x20, RZ ;  /* 0x0000002004047824 */ /* 0x000fe400078e00ff */
[----:B------:R1:W-:Y:S04]  /*3120*/  ATOMS.OR RZ, [UR5+0x14], R3 ;  /* 0x00001403ffff798c */ /* 0x0003e8000b000005 */
[----:B------:R1:W-:Y:S04]  /*3130*/  ATOMS.OR RZ, [UR5+0x18], R0 ;  /* 0x00001800ffff798c */ /* 0x0003e8000b000005 */
[----:B------:R1:W-:Y:S01]  /*3140*/  STS [UR6+0x110], R4 ;  /* 0x00011004ff007988 */ /* 0x0003e20008000806 */
[----:B------:R-:W-:Y:S05]  /*3150*/  BRA `(.L_x_56) ;  /* 0x0000000000107947 */ /* 0x000fea0003800000 */
.L_x_55:
[----:B------:R-:W-:Y:S02]  /*3160*/  MOV R0, 0xffffffff ;  /* 0xffffffff00007802 */ /* 0x000fe40000000f00 */
[----:B------:R-:W-:-:S03]  /*3170*/  MOV R4, 0x31a0 ;  /* 0x000031a000047802 */ /* 0x000fc60000000f00 */
[----:B------:R1:W-:Y:S04]  /*3180*/  STS [UR6+0x110], R0 ;  /* 0x00011000ff007988 */ /* 0x0003e80008000806 */
[----:B-1---5:R-:W-:Y:S05]  /*3190*/  CALL.REL.NOINC `($__internal_1_$__cuda_sm10x_tcgen05_guardrail_trap_phase_invalid_during_alloc) ;  /* 0x000000b400e07944 */ /* 0x022fea0003c00000 */
.L_x_56:
[----:B------:R-:W-:Y:S05]  /*31a0*/  WARPSYNC.ALL ;  /* 0x0000000000007948 */ /* 0x000fea0003800000 */
[----:B------:R-:W2:Y:S01]  /*31b0*/  S2UR UR4, SR_CgaCtaId ;  /* 0x00000000000479c3 */ /* 0x000ea20000008800 */
[----:B------:R-:W-:Y:S01]  /*31c0*/  UMOV UR26, 0x400 ;  /* 0x00000400001a7882 */ /* 0x000fe20000000000 */
[----:B------:R-:W-:-:S06]  /*31d0*/  NOP ;  /* 0x0000000000007918 */ /* 0x000fcc0000000000 */
[----:B------:R-:W-:Y:S06]  /*31e0*/  BAR.ARV 0x6, 0xa0 ;  /* 0x0182800000007b1d */ /* 0x000fec0000002000 */
[----:B------:R-:W3:Y:S01]  /*31f0*/  LDCU UR5, c[0x0][0x38c] ;  /* 0x00007180ff0577ac */ /* 0x000ee20008000800 */
[----:B------:R-:W-:Y:S01]  /*3200*/  LOP3.LUT R2, R2, 0xffff, RZ, 0xc0, !PT ;  /* 0x0000ffff02027812 */ /* 0x000fe200078ec0ff */
[----:B------:R-:W-:Y:S01]  /*3210*/  IMAD.MOV.U32 R11, RZ, RZ, 0x1 ;  /* 0x00000001ff0b7424 */ /* 0x000fe200078e00ff */
[----:B------:R-:W-:Y:S01]  /*3220*/  CS2R R8, SRZ ;  /* 0x0000000000087805 */ /* 0x000fe2000001ff00 */
[----:B------:R-:W4:Y:S01]  /*3230*/  LDCU UR7, c[0x0][0x38c] ;  /* 0x00007180ff0777ac */ /* 0x000f220008000800 */
[----:B------:R-:W-:Y:S01]  /*3240*/  R2UR UR27, R2 ;  /* 0x00000000021b72ca */ /* 0x000fe200000e0000 */
[----:B------:R-:W-:Y:S01]  /*3250*/  IMAD.MOV.U32 R10, RZ, RZ, RZ ;  /* 0x000000ffff0a7224 */ /* 0x000fe200078e00ff */
[----:B------:R-:W-:Y:S01]  /*3260*/  UMOV UR31, URZ ;  /* 0x000000ff001f7c82 */ /* 0x000fe20008000000 */
[----:B------:R-:W-:Y:S01]  /*3270*/  UMOV UR22, URZ ;  /* 0x000000ff00167c82 */ /* 0x000fe20008000000 */
[----:B--2---:R-:W-:Y:S01]  /*3280*/  ULEA UR26, UR4, UR26, 0x18 ;  /* 0x0000001a041a7291 */ /* 0x004fe2000f8ec0ff */
[----:B------:R-:W-:Y:S01]  /*3290*/  UMOV UR38, 0x0 ;  /* 0x0000000000267882 */ /* 0x000fe20000000000 */
[----:B------:R-:W-:-:S02]  /*32a0*/  UMOV UR39, 0x8400910 ;  /* 0x0840091000277882 */ /* 0x000fc40000000000 */
[----:B------:R-:W-:Y:S02]  /*32b0*/  UIADD3 UR4, UPT, UPT, UR26, 0x10800, URZ ;  /* 0x000108001a047890 */ /* 0x000fe4000fffe0ff */
[----:B------:R-:W-:Y:S02]  /*32c0*/  UIADD3 UR6, UPT, UPT, UR26, 0x1c800, URZ ;  /* 0x0001c8001a067890 */ /* 0x000fe4000fffe0ff */
[----:B---3--:R-:W-:Y:S01]  /*32d0*/  UIADD3 UR5, UPT, UPT, UR5, 0x1f, URZ ;  /* 0x0000001f05057890 */ /* 0x008fe2000fffe0ff */
[----:B-1----:R-:W1:Y:S01]  /*32e0*/  LDS R0, [UR26+0x110] ;  /* 0x0001101aff007984 */ /* 0x002e620008000800 */
[----:B------:R-:W-:Y:S01]  /*32f0*/  UMOV UR36, 0x0 ;  /* 0x0000000000247882 */ /* 0x000fe20000000000 */
[----:B------:R-:W-:Y:S01]  /*3300*/  UMOV UR37, 0x8400910 ;  /* 0x0840091000257882 */ /* 0x000fe20000000000 */
[----:B------:R-:W-:Y:S02]  /*3310*/  USHF.R.S32.HI UR40, URZ, 0x1f, UR5 ;  /* 0x0000001fff287899 */ /* 0x000fe40008011405 */
[----:B----4-:R-:W-:-:S02]  /*3320*/  UISETP.GE.AND UP4, UPT, UR7, 0x1, UPT ;  /* 0x000000010700788c */ /* 0x010fc4000bf86270 */
[----:B------:R-:W-:Y:S02]  /*3330*/  ULEA.HI UR40, UR40, UR5, URZ, 0x5 ;  /* 0x0000000528287291 */ /* 0x000fe4000f8f28ff */
[----:B------:R-:W-:Y:S02]  /*3340*/  USHF.R.U32.HI UR5, URZ, 0x4, UR4 ;  /* 0x00000004ff057899 */ /* 0x000fe40008011604 */
[----:B------:R-:W-:Y:S02]  /*3350*/  USHF.R.S32.HI UR40, URZ, 0x5, UR40 ;  /* 0x00000005ff287899 */ /* 0x000fe40008011428 */
[----:B------:R-:W-:Y:S02]  /*3360*/  USHF.R.U32.HI UR4, URZ, 0x4, UR6 ;  /* 0x00000004ff047899 */ /* 0x000fe40008011606 */
[----:B------:R-:W-:Y:S02]  /*3370*/  UISETP.LT.AND UP0, UPT, UR40, 0x1, UPT ;  /* 0x000000012800788c */ /* 0x000fe4000bf01270 */
[----:B------:R-:W-:-:S02]  /*3380*/  ULOP3.LUT UR5, UR5, 0x3fff, URZ, 0xc0, !UPT ;  /* 0x00003fff05057892 */ /* 0x000fc4000f8ec0ff */
[----:B------:R-:W-:Y:S02]  /*3390*/  ULOP3.LUT UR4, UR4, 0x3fff, URZ, 0xc0, !UPT ;  /* 0x00003fff04047892 */ /* 0x000fe4000f8ec0ff */
[----:B------:R-:W-:Y:S02]  /*33a0*/  USEL UR41, UR40, 0x1, !UP0 ;  /* 0x0000000128297887 */ /* 0x000fe4000c000000 */
[----:B------:R-:W-:Y:S02]  /*33b0*/  ULOP3.LUT UR28, UR5, 0x10000, URZ, 0xfc, !UPT ;  /* 0x00010000051c7892 */ /* 0x000fe4000f8efcff */
[----:B------:R-:W-:Y:S02]  /*33c0*/  ULOP3.LUT UR29, UR4, 0x10000, URZ, 0xfc, !UPT ;  /* 0x00010000041d7892 */ /* 0x000fe4000f8efcff */
[----:B------:R-:W-:Y:S01]  /*33d0*/  UIADD3 UR41, UPT, UPT, -UR41, URZ, URZ ;  /* 0x000000ff29297290 */ /* 0x000fe2000fffe1ff */
[----:B------:R-:W-:Y:S01]  /*33e0*/  UMOV UR34, 0x0 ;  /* 0x0000000000227882 */ /* 0x000fe20000000000 */
[----:B------:R-:W-:Y:S01]  /*33f0*/  UMOV UR35, 0x8400910 ;  /* 0x0840091000237882 */ /* 0x000fe20000000000 */
[----:B------:R-:W-:Y:S01]  /*3400*/  UMOV UR32, 0x0 ;  /* 0x0000000000207882 */ /* 0x000fe20000000000 */
[----:B------:R-:W-:Y:S01]  /*3410*/  UMOV UR33, 0x8400910 ;  /* 0x0840091000217882 */ /* 0x000fe20000000000 */
[----:B-1----:R-:W-:-:S15]  /*3420*/  R2UR UR42, R0 ;  /* 0x00000000002a72ca */ /* 0x002fde00000e0000 */
.L_x_65:
[----:B------:R-:W-:Y:S02]  /*3430*/  LEA R0, R10, UR26, 0x3 ;  /* 0x0000001a0a007c11 */ /* 0x000fe4000f8e18ff */
[----:B------:R-:W-:Y:S02]  /*3440*/  SHF.L.U32 R2, R9, 0x1f, RZ ;  /* 0x0000001f09027819 */ /* 0x000fe400000006ff */
[----:B------:R-:W-:Y:S01]  /*3450*/  PLOP3.LUT P0, PT, PT, PT, UP4, 0x80, 0x8 ;  /* 0x000000000008781c */ /* 0x000fe20003f0f048 */
[----:B------:R-:W-:Y:S01]  /*3460*/  VIADD R3, R0, 0x90 ;  /* 0x0000009000037836 */ /* 0x000fe20000000000 */
[----:B-1----:R-:W1:Y:S02]  /*3470*/  SYNCS.PHASECHK.TRANS64.TRYWAIT P1, [R0+URZ+0x80], R2 ;  /* 0x00008002000075a7 */ /* 0x002e6400080211ff */
[----:B-1-3--:R-:W-:Y:S09]  /*3480*/  @!P1 BRA `(.L_x_59) ;  /* 0x000000a800a49947 */ /* 0x00aff20003800000 */
.L_x_184:
[----:B------:R-:W-:Y:S01]  /*3490*/  LEA R4, R10, UR26, 0x4 ;  /* 0x0000001a0a047c11 */ /* 0x000fe2000f8e20ff */
[----:B------:R-:W-:Y:S01]  /*34a0*/  @UP4 ULEA UR4, UR22, UR26, 0x3 ;  /* 0x0000001a16044291 */ /* 0x000fe2000f8e18ff */
[----:B------:R-:W-:Y:S01]  /*34b0*/  PLOP3.LUT P2, PT, PT, PT, PT, 0x80, 0x8 ;  /* 0x000000000008781c */ /* 0x000fe20003f4f070 */
[----:B------:R-:W-:Y:S01]  /*34c0*/  ULEA UR30, UR31, UR26, 0x3 ;  /* 0x0000001a1f1e7291 */ /* 0x000fe2000f8e18ff */
[----:B------:R-:W-:Y:S01]  /*34d0*/  PRMT R3, RZ, 0x654, R3 ;  /* 0x00000654ff037816 */ /* 0x000fe20000000003 */
[----:B------:R-:W-:Y:S01]  /*34e0*/  ULEA UR11, UR31, UR42, 0x8 ;  /* 0x0000002a1f0b7291 */ /* 0x000fe2000f8e40ff */
[----:B------:R-:W2:Y:S01]  /*34f0*/  LDS.128 R4, [R4+0xf0] ;  /* 0x0000f00004047984 */ /* 0x000ea20000000c00 */
[----:B-1----:R-:W-:Y:S02]  /*3500*/  @P0 SHF.L.U32 R2, R8, 0x1f, RZ ;  /* 0x0000001f08020819 */ /* 0x002fe400000006ff */
[----:B------:R-:W-:Y:S01]  /*3510*/  SHF.L.U32 R0, R11, 0x1f, RZ ;  /* 0x0000001f0b007819 */ /* 0x000fe200000006ff */
[----:B------:R-:W-:Y:S01]  /*3520*/  @!PT LDS RZ, [RZ] ;  /* 0x00000000fffff984 */ /* 0x000fe20000000800 */
[----:B------:R-:W-:Y:S01]  /*3530*/  @!PT LDS RZ, [RZ] ;  /* 0x00000000fffff984 */ /* 0x000fe20000000800 */
[----:B------:R-:W-:Y:S01]  /*3540*/  @!PT LDS RZ, [RZ] ;  /* 0x00000000fffff984 */ /* 0x000fe20000000800 */
[----:B------:R-:W-:Y:S01]  /*3550*/  @!PT LDS RZ, [RZ] ;  /* 0x00000000fffff984 */ /* 0x000fe20000000800 */
[----:B------:R1:W-:Y:S06]  /*3560*/  MEMBAR.ALL.CTA ;  /* 0x0000000000007992 */ /* 0x0003ec0000008000 */
[----:B-1----:R-:W1:Y:S02]  /*3570*/  FENCE.VIEW.ASYNC.S ;  /* 0x00000000000073c6 */ /* 0x002e640000000000 */
[----:B-1----:R1:W-:Y:S01]  /*3580*/  SYNCS.ARRIVE.TRANS64.RED.A1T0 RZ, [R3+URZ], RZ ;  /* 0x000000ff03ff79a7 */ /* 0x0023e200081004ff */
[----:B------:R1:W3:Y:S01]  /*3590*/  @P0 SYNCS.PHASECHK.TRANS64.TRYWAIT P2, [UR4], R2 ;  /* 0x00000002ff0005a7 */ /* 0x0002e20008041104 */
[----:B--2---:R-:W-:Y:S01]  /*35a0*/  LOP3.LUT P1, RZ, R6, 0x1, RZ, 0xc0, !PT ;  /* 0x0000000106ff7812 */ /* 0x004fe2000782c0ff */
[----:B------:R-:W2:Y:S02]  /*35b0*/  SYNCS.PHASECHK.TRANS64.TRYWAIT P0, [UR30+0xb0], R0 ;  /* 0x0000b000ff0075a7 */ /* 0x000ea4000800111e */
[----:B-123--:R-:W-:Y:S10]  /*35c0*/  @!P0 BRA `(.L_x_60) ;  /* 0x000000a800688947 */ /* 0x00eff40003800000 */
.L_x_186:
[----:B------:R-:W-:Y:S01]  /*35d0*/  IADD3 R10, PT, PT, R10, 0x1, RZ ;  /* 0x000000010a0a7810 */ /* 0x000fe20007ffe0ff */
[----:B------:R-:W-:Y:S06]  /*35e0*/  BRA.U !UP4, `(.L_x_61) ;  /* 0x000000010cc07547 */ /* 0x000fec000b800000 */
[----:B------:R-:W-:Y:S01]  /*35f0*/  UPLOP3.LUT UP2, UPT, UPT, UPT, UPT, 0x40, 0x4 ;  /* 0x000000000004789c */ /* 0x000fe20003f4e870 */
[----:B------:R-:W-:Y:S01]  /*3600*/  UMOV UR24, UR41 ;  /* 0x0000002900187c82 */ /* 0x000fe20008000000 */
[----:B------:R-:W-:Y:S01]  /*3610*/  UMOV UR23, UR40 ;  /* 0x0000002800177c82 */ /* 0x000fe20008000000 */
[----:B------:R-:W-:-:S08]  /*3620*/  UMOV UR10, UR22 ;  /* 0x00000016000a7c82 */ /* 0x000fd00008000000 */
.L_x_64:
[----:B------:R-:W-:Y:S02]  /*3630*/  UIADD3 UR24, UPT, UPT, UR24, 0x1, URZ ;  /* 0x0000000118187890 */ /* 0x000fe4000fffe0ff */
[----:B--2---:R-:W-:Y:S02]  /*3640*/  ULEA UR5, UR10, UR26, 0x3 ;  /* 0x0000001a0a057291 */ /* 0x004fe4000f8e18ff */
[----:B------:R-:W-:Y:S01]  /*3650*/  UISETP.NE.AND UP3, UPT, UR24, URZ, UPT ;  /* 0x000000ff1800728c */ /* 0x000fe2000bf65270 */
[----:B---3--:R-:W-:Y:S10]  /*3660*/  @P2 BRA `(.L_x_62) ;  /* 0x00000000000c2947 */ /* 0x008ff40003800000 */
[----:B-1----:R-:W-:Y:S04]  /*3670*/  SHF.L.U32 R2, R8, 0x1f, RZ ;  /* 0x0000001f08027819 */ /* 0x002fe800000006ff */
[----:B------:R-:W1:Y:S02]  /*3680*/  SYNCS.PHASECHK.TRANS64.TRYWAIT P0, [UR5], R2 ;  /* 0x00000002ff0075a7 */ /* 0x000e640008001105 */
[----:B-1----:R-:W-:Y:S05]  /*3690*/  @!P0 BRA `(.L_x_63) ;  /* 0x000000a8004c8947 */ /* 0x002fea0003800000 */
.L_x_62:
[----:B------:R-:W-:Y:S01]  /*36a0*/  UISETP.NE.AND UP0, UPT, UR23, 0x1, UPT ;  /* 0x000000011700788c */ /* 0x000fe2000bf05270 */
[----:B------:R-:W-:Y:S01]  /*36b0*/  PLOP3.LUT P2, PT, PT, PT, PT, 0x80, 0x8 ;  /* 0x000000000008781c */ /* 0x000fe20003f4f070 */
[----:B------:R-:W-:Y:S02]  /*36c0*/  UIADD3 UR4, UPT, UPT, UR10, 0x1, URZ ;  /* 0x000000010a047890 */ /* 0x000fe4000fffe0ff */
[----:B------:R-:W-:Y:S02]  /*36d0*/  UIADD3 UR25, UPT, UPT, UR5, 0x18, URZ ;  /* 0x0000001805197890 */ /* 0x000fe4000fffe0ff */
[----:B------:R-:W-:Y:S01]  /*36e0*/  UISETP.NE.AND UP1, UPT, UR4, 0x3, UPT ;  /* 0x000000030400788c */ /* 0x000fe2000bf25270 */
[----:B------:R-:W-:Y:S01]  /*36f0*/  PLOP3.LUT P0, PT, PT, PT, UP0, 0x80, 0x8 ;  /* 0x000000000008781c */ /* 0x000fe20003f0f008 */
[----:B------:R-:W-:Y:S02]  /*3700*/  UIADD3 UR23, UPT, UPT, UR23, -0x1, URZ ;  /* 0xffffffff17177890 */ /* 0x000fe4000fffe0ff */
[----:B------:R-:W-:Y:S02]  /*3710*/  USEL UR6, URZ, 0x1, UP1 ;  /* 0x00000001ff067887 */ /* 0x000fe40008800000 */
[----:B------:R-:W-:Y:S01]  /*3720*/  USEL UR22, UR4, URZ, UP1 ;  /* 0x000000ff04167287 */ /* 0x000fe20008800000 */
[----:B------:R-:W-:Y:S01]  /*3730*/  UMOV UR7, 0x40004040 ;  /* 0x4000404000077882 */ /* 0x000fe20000000000 */
[----:B------:R-:W-:Y:S02]  /*3740*/  UMOV UR5, 0x40004040 ;  /* 0x4000404000057882 */ /* 0x000fe40000000000 */
[----:B------:R-:W-:Y:S01]  /*3750*/  @UP0 ULEA UR4, UR22, UR26, 0x3 ;  /* 0x0000001a16040291 */ /* 0x000fe2000f8e18ff */
[----:B------:R-:W-:Y:S01]  /*3760*/  LOP3.LUT R8, R8, UR6, RZ, 0x3c, !PT ;  /* 0x0000000608087c12 */ /* 0x000fe2000f8e3cff */
[----:B------:R-:W-:Y:S01]  /*3770*/  ULEA UR6, UR10, UR29, 0xb ;  /* 0x0000001d0a067291 */ /* 0x000fe2000f8e58ff */
[----:B------:R-:W-:Y:S02]  /*3780*/  UMOV UR21, 0x40004040 ;  /* 0x4000404000157882 */ /* 0x000fe40000000000 */
[----:B-1----:R-:W-:Y:S01]  /*3790*/  @P0 SHF.L.U32 R0, R8, 0x1f, RZ ;  /* 0x0000001f08000819 */ /* 0x002fe200000006ff */
[----:B------:R-:W-:Y:S02]  /*37a0*/  UIADD3 UR20, UPT, UPT, UR6, 0x2, URZ ;  /* 0x0000000206147890 */ /* 0x000fe4000fffe0ff */
[----:B------:R-:W-:Y:S01]  /*37b0*/  UIADD3 UR16, UPT, UPT, UR6, 0x4, URZ ;  /* 0x0000000406107890 */ /* 0x000fe2000fffe0ff */
[----:B------:R2:W3:Y:S01]  /*37c0*/  @P0 SYNCS.PHASECHK.TRANS64.TRYWAIT P2, [UR4], R0 ;  /* 0x00000000ff0005a7 */ /* 0x0004e20008041104 */
[----:B------:R-:W-:Y:S02]  /*37d0*/  ULEA UR4, UR10, UR28, 0xa ;  /* 0x0000001c0a047291 */ /* 0x000fe4000f8e50ff */
[----:B------:R-:W-:Y:S02]  /*37e0*/  UIADD3 UR12, UPT, UPT, UR6, 0x6, URZ ;  /* 0x00000006060c7890 */ /* 0x000fe4000fffe0ff */
[----:B------:R-:W-:Y:S02]  /*37f0*/  UIADD3 UR18, UPT, UPT, UR4, 0x2, URZ ;  /* 0x0000000204127890 */ /* 0x000fe4000fffe0ff */
[----:B------:R-:W-:Y:S02]  /*3800*/  UIADD3 UR14, UPT, UPT, UR4, 0x4, URZ ;  /* 0x00000004040e7890 */ /* 0x000fe4000fffe0ff */
[----:B------:R-:W-:Y:S01]  /*3810*/  UIADD3 UR8, UPT, UPT, UR4, 0x6, URZ ;  /* 0x0000000604087890 */ /* 0x000fe2000fffe0ff */
[----:B------:R2:W-:Y:S01]  /*3820*/  UTCHMMA gdesc[UR4], gdesc[UR6], tmem[UR11], tmem[UR38], idesc[UR39], UP2 ;  /* 0x00ff2606040075ea */ /* 0x0005e2000900000b */
[----:B------:R-:W-:Y:S01]  /*3830*/  UPLOP3.LUT UP2, UPT, UPT, UPT, UPT, 0x80, 0x8 ;  /* 0x000000000008789c */ /* 0x000fe20003f4f070 */
[----:B------:R-:W-:Y:S01]  /*3840*/  UMOV UR19, 0x40004040 ;  /* 0x4000404000137882 */ /* 0x000fe20000000000 */
[----:B------:R-:W-:Y:S01]  /*3850*/  UMOV UR17, 0x40004040 ;  /* 0x4000404000117882 */ /* 0x000fe20000000000 */
[----:B------:R2:W-:Y:S01]  /*3860*/  UTCHMMA gdesc[UR18], gdesc[UR20], tmem[UR11], tmem[UR36], idesc[UR37], UPT ;  /* 0x00ff2414120075ea */ /* 0x0005e2000b80000b */
[----:B------:R-:W-:Y:S01]  /*3870*/  UMOV UR15, 0x40004040 ;  /* 0x40004040000f7882 */ /* 0x000fe20000000000 */
[----:B------:R-:W-:Y:S01]  /*3880*/  UMOV UR13, 0x40004040 ;  /* 0x40004040000d7882 */ /* 0x000fe20000000000 */
[----:B------:R-:W-:Y:S01]  /*3890*/  UMOV UR9, 0x40004040 ;  /* 0x4000404000097882 */ /* 0x000fe20000000000 */
[----:B------:R2:W-:Y:S01]  /*38a0*/  UTCHMMA gdesc[UR14], gdesc[UR16], tmem[UR11], tmem[UR34], idesc[UR35], UPT ;  /* 0x00ff22100e0075ea */ /* 0x0005e2000b80000b */
[----:B------:R2:W-:Y:S01]  /*38b0*/  UTCHMMA gdesc[UR8], gdesc[UR12], tmem[UR11], tmem[UR32], idesc[UR33], UPT ;  /* 0x00ff200c080075ea */ /* 0x0005e2000b80000b */
[----:B------:R2:W-:Y:S01]  /*38c0*/  UTCBAR.MULTICAST [UR25], URZ, UR27 ;  /* 0x000000ff190073e9 */ /* 0x0005e2000800081b */
[----:B------:R-:W-:Y:S01]  /*38d0*/  UMOV UR10, UR22 ;  /* 0x00000016000a7c82 */ /* 0x000fe20008000000 */
[----:B------:R-:W-:Y:S05]  /*38e0*/  BRA.U UP3, `(.L_x_64) ;  /* 0xfffffffd03507547 */ /* 0x000fea000b83ffff */
.L_x_61:
[----:B--2---:R-:W-:Y:S01]  /*38f0*/  UIADD3 UR4, UPT, UPT, UR31, 0x1, URZ ;  /* 0x000000011f047890 */ /* 0x004fe2000fffe0ff */
[C---:B------:R-:W-:Y:S01]  /*3900*/  ISETP.NE.AND P0, PT, R10.reuse, 0x2, PT ;  /* 0x000000020a00780c */ /* 0x040fe20003f05270 */
[----:B------:R-:W-:Y:S02]  /*3910*/  UIADD3 UR5, UPT, UPT, UR30, 0xa0, URZ ;  /* 0x000000a01e057890 */ /* 0x000fe4000fffe0ff */
[----:B------:R-:W-:Y:S01]  /*3920*/  UISETP.NE.AND UP0, UPT, UR4, 0x2, UPT ;  /* 0x000000020400788c */ /* 0x000fe2000bf05270 */
[----:B-1----:R-:W-:Y:S02]  /*3930*/  SEL R0, RZ, 0x1, P0 ;  /* 0x00000001ff007807 */ /* 0x002fe40000000000 */
[----:B------:R-:W-:Y:S01]  /*3940*/  SEL R10, R10, RZ, P0 ;  /* 0x000000ff0a0a7207 */ /* 0x000fe20000000000 */
[----:B------:R-:W-:Y:S01]  /*3950*/  USEL UR6, URZ, 0x1, UP0 ;  /* 0x00000001ff067887 */ /* 0x000fe20008000000 */
[----:B------:R-:W-:Y:S01]  /*3960*/  LOP3.LUT R9, R9, R0, RZ, 0x3c, !PT ;  /* 0x0000000009097212 */ /* 0x000fe200078e3cff */
[----:B------:R-:W-:Y:S01]  /*3970*/  USEL UR31, UR4, URZ, UP0 ;  /* 0x000000ff041f7287 */ /* 0x000fe20008000000 */
[----:B------:R1:W-:Y:S03]  /*3980*/  UTCBAR [UR5], URZ ;  /* 0x000000ff050073e9 */ /* 0x0003e600080000ff */
[----:B------:R-:W-:Y:S01]  /*3990*/  LOP3.LUT R11, R11, UR6, RZ, 0x3c, !PT ;  /* 0x000000060b0b7c12 */ /* 0x000fe2000f8e3cff */
[----:B------:R-:W-:Y:S07]  /*39a0*/  @P1 BRA `(.L_x_65) ;  /* 0xfffffff800a01947 */ /* 0x000fee000383ffff */
[----:B------:R-:W2:Y:S01]  /*39b0*/  S2UR UR7, SR_CgaCtaId ;  /* 0x00000000000779c3 */ /* 0x000ea20000008800 */
[----:B------:R-:W-:Y:S01]  /*39c0*/  ELECT P0, URZ, PT ;  /* 0x0000000000ff782f */ /* 0x000fe20003800000 */
[----:B------:R-:W-:Y:S01]  /*39d0*/  IMAD.MOV.U32 R0, RZ, RZ, 0x1 ;  /* 0x00000001ff007424 */ /* 0x000fe200078e00ff */
[----:B------:R-:W-:Y:S01]  /*39e0*/  UIADD3 UR26, UPT, UPT, UR26, 0xb0, URZ ;  /* 0x000000b01a1a7890 */ /* 0x000fe2000fffe0ff */
[----:B------:R-:W-:Y:S01]  /*39f0*/  SHF.L.U32 R2, R11, 0x1f, RZ ;  /* 0x0000001f0b027819 */ /* 0x000fe200000006ff */
[----:B------:R-:W-:-:S03]  /*3a00*/  UMOV UR4, 0x40 ;  /* 0x0000004000047882 */ /* 0x000fc60000000000 */
[----:B------:R-:W-:Y:S01]  /*3a10*/  UVIRTCOUNT.DEALLOC.SMPOOL 0x80 ;  /* 0x000000800000784c */ /* 0x000fe20000000000 */
[----:B--2---:R-:W-:Y:S02]  /*3a20*/  ULEA UR7, UR7, UR4, 0x18 ;  /* 0x0000000407077291 */ /* 0x004fe4000f8ec0ff */
[----:B------:R-:W-:-:S07]  /*3a30*/  ULEA UR4, UR31, UR26, 0x3 ;  /* 0x0000001a1f047291 */ /* 0x000fce000f8e18ff */
[----:B------:R2:W-:Y:S02]  /*3a40*/  @P0 STS.U8 [UR7+0x1c], R0 ;  /* 0x00001c00ff000988 */ /* 0x0005e40008000007 */
[----:B------:R-:W4:Y:S02]  /*3a50*/  SYNCS.PHASECHK.TRANS64.TRYWAIT P0, [UR4], R2 ;  /* 0x00000002ff0075a7 */ /* 0x000f240008001104 */
[----:B--2-4-:R-:W-:Y:S05]  /*3a60*/  @!P0 BRA `(.L_x_66) ;  /* 0x000000a400708947 */ /* 0x014fea0003800000 */
.L_x_189:
[----:B------:R-:W-:-:S04]  /*3a70*/  UIADD3 UR4, UPT, UPT, UR31, 0x1, URZ ;  /* 0x000000011f047890 */ /* 0x000fc8000fffe0ff */
[----:B------:R-:W-:-:S04]  /*3a80*/  UISETP.NE.AND UP0, UPT, UR4, 0x2, UPT ;  /* 0x000000020400788c */ /* 0x000fc8000bf05270 */
[----:B-1----:R-:W-:Y:S02]  /*3a90*/  USEL UR5, URZ, 0x1, UP0 ;  /* 0x00000001ff057887 */ /* 0x002fe40008000000 */
[----:B------:R-:W-:-:S04]  /*3aa0*/  USEL UR4, UR4, URZ, UP0 ;  /* 0x000000ff04047287 */ /* 0x000fc80008000000 */
[----:B------:R-:W-:Y:S01]  /*3ab0*/  ULEA UR4, UR4, UR26, 0x3 ;  /* 0x0000001a04047291 */ /* 0x000fe2000f8e18ff */
[----:B--2---:R-:W-:-:S04]  /*3ac0*/  LOP3.LUT R2, R11, UR5, RZ, 0x3c, !PT ;  /* 0x000000050b027c12 */ /* 0x004fc8000f8e3cff */
[----:B------:R-:W-:-:S04]  /*3ad0*/  SHF.L.U32 R2, R2, 0x1f, RZ ;  /* 0x0000001f02027819 */ /* 0x000fc800000006ff */
[----:B------:R-:W1:Y:S02]  /*3ae0*/  SYNCS.PHASECHK.TRANS64.TRYWAIT P0, [UR4], R2 ;  /* 0x00000002ff0075a7 */ /* 0x000e640008001104 */
[----:B-1----:R-:W-:Y:S05]  /*3af0*/  @!P0 BRA `(.L_x_67) ;  /* 0x000000a400648947 */ /* 0x002fea0003800000 */
.L_x_191:
[----:B------:R-:W-:Y:S01]  /*3b00*/  NOP ;  /* 0x0000000000007918 */ /* 0x000fe20000000000 */
[----:B-1----:R-:W1:Y:S01]  /*3b10*/  LDS R0, [UR7+0x14] ;  /* 0x00001407ff007984 */ /* 0x002e620008000800 */
[----:B------:R-:W-:Y:S01]  /*3b20*/  ULOP3.LUT UR4, UR42, 0xffff, URZ, 0xc0, !UPT ;  /* 0x0000ffff2a047892 */ /* 0x000fe2000f8ec0ff */
[----:B------:R-:W-:Y:S01]  /*3b30*/  UMOV UR5, 0xffff ;  /* 0x0000ffff00057882 */ /* 0x000fe20000000000 */
[----:B------:R-:W-:Y:S02]  /*3b40*/  UMOV UR6, 0x1 ;  /* 0x0000000100067882 */ /* 0x000fe40000000000 */
[----:B------:R-:W-:-:S04]  /*3b50*/  USHF.R.U32.HI UR4, URZ, 0x5, UR4 ;  /* 0x00000005ff047899 */ /* 0x000fc80008011604 */
[----:B------:R-:W-:Y:S02]  /*3b60*/  USHF.L.U32 UR5, UR5, UR4, URZ ;  /* 0x0000000405057299 */ /* 0x000fe400080006ff */
[----:B------:R-:W-:-:S04]  /*3b70*/  USHF.L.U32 UR4, UR6, UR4, URZ ;  /* 0x0000000406047299 */ /* 0x000fc800080006ff */
[----:B-1----:R-:W-:-:S04]  /*3b80*/  LOP3.LUT R0, R0, UR5, RZ, 0xc0, !PT ;  /* 0x0000000500007c12 */ /* 0x002fc8000f8ec0ff */
[----:B------:R-:W-:-:S13]  /*3b90*/  ISETP.NE.AND P0, PT, R0, UR5, PT ;  /* 0x0000000500007c0c */ /* 0x000fda000bf05270 */
[----:B------:R-:W-:Y:S05]  /*3ba0*/  @P0 BRA `(.L_x_68) ;  /* 0x0000000000580947 */ /* 0x000fea0003800000 */
[----:B------:R-:W1:Y:S02]  /*3bb0*/  LDS R0, [UR7+0x18] ;  /* 0x00001807ff007984 */ /* 0x000e640008000800 */
[----:B-1----:R-:W-:-:S04]  /*3bc0*/  LOP3.LUT R0, R0, UR4, RZ, 0xc0, !PT ;  /* 0x0000000400007c12 */ /* 0x002fc8000f8ec0ff */
[----:B------:R-:W-:-:S13]  /*3bd0*/  ISETP.NE.AND P0, PT, R0, UR4, PT ;  /* 0x0000000400007c0c */ /* 0x000fda000bf05270 */
[----:B------:R-:W-:Y:S05]  /*3be0*/  @P0 BRA `(.L_x_69) ;  /* 0x00000000003c0947 */ /* 0x000fea0003800000 */
[----:B------:R-:W1:Y:S01]  /*3bf0*/  S2R R2, SR_LANEID ;  /* 0x0000000000027919 */ /* 0x000e620000000000 */
[----:B------:R-:W-:-:S06]  /*3c00*/  ULOP3.LUT UR5, URZ, UR5, URZ, 0x33, !UPT ;  /* 0x00000005ff057292 */ /* 0x000fcc000f8e33ff */
[----:B------:R-:W-:-:S04]  /*3c10*/  IMAD.U32 R0, RZ, RZ, UR5 ;  /* 0x00000005ff007e24 */ /* 0x000fc8000f8e00ff */
[----:B------:R2:W4:Y:S02]  /*3c20*/  REDUX UR8, R0 ;  /* 0x00000000000873c4 */ /* 0x0005240000000000 */
[----:B------:R1:W-:Y:S01]  /*3c30*/  UTCATOMSWS.AND URZ, UR5 ;  /* 0x0000000500ff79e3 */ /* 0x0003e20008000000 */
[----:B--2---:R-:W-:Y:S01]  /*3c40*/  LOP3.LUT R0, RZ, UR4, RZ, 0x33, !PT ;  /* 0x00000004ff007c12 */ /* 0x004fe2000f8e33ff */
[----:B------:R-:W-:Y:S02]  /*3c50*/  VOTEU.ANY UR4, UPT, PT ;  /* 0x0000000000047886 */ /* 0x000fe400038e0100 */
[----:B------:R-:W-:Y:S02]  /*3c60*/  UFLO.U32 UR4, UR4 ;  /* 0x00000004000472bd */ /* 0x000fe400080e0000 */
[----:B------:R-:W2:Y:S04]  /*3c70*/  REDUX UR6, R0 ;  /* 0x00000000000673c4 */ /* 0x000ea80000000000 */
[----:B-1----:R-:W-:-:S02]  /*3c80*/  ISETP.EQ.U32.AND P0, PT, R2, UR4, PT ;  /* 0x0000000402007c0c */ /* 0x002fc4000bf02070 */
[----:B----4-:R-:W-:-:S11]  /*3c90*/  MOV R2, UR8 ;  /* 0x0000000800027c02 */ /* 0x010fd60008000f00 */
[----:B------:R1:W-:Y:S01]  /*3ca0*/  @P0 ATOMS.AND RZ, [UR7+0x14], R2 ;  /* 0x00001402ffff098c */ /* 0x0003e2000a800007 */
[----:B--2---:R-:W-:-:S05]  /*3cb0*/  IMAD.U32 R0, RZ, RZ, UR6 ;  /* 0x00000006ff007e24 */ /* 0x004fca000f8e00ff */
[----:B------:R1:W-:Y:S01]  /*3cc0*/  @P0 ATOMS.AND RZ, [UR7+0x18], R0 ;  /* 0x00001800ffff098c */ /* 0x0003e2000a800007 */
[----:B------:R-:W-:Y:S05]  /*3cd0*/  BRA `(.L_x_70) ;  /* 0x0000000000147947 */ /* 0x000fea0003800000 */
.L_x_69:
[----:B------:R-:W-:Y:S02]  /*3ce0*/  MOV R2, 0x3d00 ;  /* 0x00003d0000027802 */ /* 0x000fe40000000f00 */
[----:B---3-5:R-:W-:Y:S05]  /*3cf0*/  CALL.REL.NOINC `($__internal_0_$__cuda_sm10x_tcgen05_guardrail_trap_col_being_dealloced_not_returned_by_alloc) ;  /* 0x000000a800fc7944 */ /* 0x028fea0003c00000 */
[----:B------:R-:W-:Y:S05]  /*3d00*/  BRA `(.L_x_70) ;  /* 0x0000000000087947 */ /* 0x000fea0003800000 */
.L_x_68:
[----:B------:R-:W-:Y:S02]  /*3d10*/  MOV R2, 0x3d30 ;  /* 0x00003d3000027802 */ /* 0x000fe40000000f00 */
[----:B---3-5:R-:W-:Y:S05]  /*3d20*/  CALL.REL.NOINC `($__internal_2_$__cuda_sm10x_tcgen05_guardrail_trap_unallocated_columns_being_dealloced) ;  /* 0x000000ac00087944 */ /* 0x028fea0003c00000 */
.L_x_70:
[----:B------:R-:W-:Y:S01]  /*3d30*/  NOP ;  /* 0x0000000000007918 */ /* 0x000fe20000000000 */
[----:B------:R-:W-:Y:S05]  /*3d40*/  EXIT ;  /* 0x000000000000794d */ /* 0x000fea0003800000 */
.L_x_54:
[----:B------:R-:W-:-:S09]  /*3d50*/  UISETP.NE.OR UP0, UPT, UR17, 0x3, !UP3 ;  /* 0x000000031100788c */ /* 0x000fd2000df05670 */
[----:B------:R-:W-:Y:S05]  /*3d60*/  BRA.U UP0, `(.L_x_71) ;  /* 0x0000001500c87547 */ /* 0x000fea000b800000 */
[----:B------:R-:W1:Y:S01]  /*3d70*/  S2UR UR10, SR_CgaCtaId ;  /* 0x00000000000a79c3 */ /* 0x000e620000008800 */
[----:B------:R-:W2:Y:S01]  /*3d80*/  LDCU UR46, c[0x0][0x370] ;  /* 0x00006e00ff2e77ac */ /* 0x000ea20008000800 */
[----:B------:R-:W-:Y:S01]  /*3d90*/  HFMA2 R14, -RZ, RZ, 0, 0 ;  /* 0x00000000ff0e7431 */ /* 0x000fe200000001ff */
[----:B------:R-:W-:Y:S01]  /*3da0*/  MOV R13, RZ ;  /* 0x000000ff000d7202 */ /* 0x000fe20000000f00 */
[----:B------:R-:W-:Y:S01]  /*3db0*/  HFMA2 R7, -RZ, RZ, 0, 2 ;  /* 0x00004000ff077431 */ /* 0x000fe200000001ff */
[----:B------:R-:W2:Y:S03]  /*3dc0*/  LDCU.128 UR48, c[0x0][0xb10] ;  /* 0x00016200ff3077ac */ /* 0x000ea60008000c00 */
[----:B------:R-:W3:Y:S01]  /*3dd0*/  LDC.64 R16, c[0x0][0x348] ;  /* 0x0000d200ff107b82 */ /* 0x000ee20000000a00 */
[----:B------:R-:W4:Y:S01]  /*3de0*/  LDCU UR39, c[0x0][0x374] ;  /* 0x00006e80ff2777ac */ /* 0x000f220008000800 */
[----:B------:R-:W1:Y:S06]  /*3df0*/  LDCU UR15, c[0x0][0xb0c] ;  /* 0x00016180ff0f77ac */ /* 0x000e6c0008000800 */
[----:B------:R-:W3:Y:S01]  /*3e00*/  LDC.64 R2, c[0x0][0x888] ;  /* 0x00022200ff027b82 */ /* 0x000ee20000000a00 */
[----:B------:R-:W3:Y:S01]  /*3e10*/  LDCU UR54, c[0x0][0xb20] ;  /* 0x00016400ff3677ac */ /* 0x000ee20008000800 */
[----:B------:R-:W3:Y:S06]  /*3e20*/  LDCU UR4, c[0x0][0xb30] ;  /* 0x00016600ff0477ac */ /* 0x000eec0008000800 */
[----:B------:R-:W3:Y:S01]  /*3e30*/  LDC.64 R4, c[0x0][0x890] ;  /* 0x00022400ff047b82 */ /* 0x000ee20000000a00 */
[----:B------:R-:W-:Y:S01]  /*3e40*/  UMOV UR21, 0x400 ;  /* 0x0000040000157882 */ /* 0x000fe20000000000 */
[----:B--2---:R-:W-:-:S02]  /*3e50*/  UIMAD.WIDE.U32 UR6, UR46, UR48, URZ ;  /* 0x000000302e0672a5 */ /* 0x004fc4000f8e00ff */
[----:B----4-:R-:W-:Y:S02]  /*3e60*/  UIMAD.WIDE.U32 UR8, UR39, UR51, URZ ;  /* 0x00000033270872a5 */ /* 0x010fe4000f8e00ff */
[----:B-1----:R-:W-:Y:S02]  /*3e70*/  ULEA UR21, UR10, UR21, 0x18 ;  /* 0x000000150a157291 */ /* 0x002fe4000f8ec0ff */
[----:B------:R-:W-:Y:S02]  /*3e80*/  UPLOP3.LUT UP1, UPT, UPT, UPT, UPT, 0x40, 0x4 ;  /* 0x000000000004789c */ /* 0x000fe40003f2e870 */
[----:B------:R-:W-:Y:S02]  /*3e90*/  UIADD3 UR41, UPT, UPT, UR21, 0x30, URZ ;  /* 0x0000003015297890 */ /* 0x000fe4000fffe0ff */
[----:B------:R-:W-:Y:S02]  /*3ea0*/  UIADD3 UR33, UPT, UPT, UR21, 0x38, URZ ;  /* 0x0000003815217890 */ /* 0x000fe4000fffe0ff */
[----:B------:R-:W-:-:S02]  /*3eb0*/  UIADD3 UR25, UPT, UPT, UR21, 0x40, URZ ;  /* 0x0000004015197890 */ /* 0x000fc4000fffe0ff */
[----:B------:R-:W-:Y:S01]  /*3ec0*/  UIADD3 UR17, UPT, UPT, UR21, 0x48, URZ ;  /* 0x0000004815117890 */ /* 0x000fe2000fffe0ff */
[----:B------:R-:W-:Y:S01]  /*3ed0*/  UMOV UR6, UR7 ;  /* 0x0000000700067c82 */ /* 0x000fe20008000000 */
[----:B------:R-:W-:Y:S01]  /*3ee0*/  UMOV UR47, UR9 ;  /* 0x00000009002f7c82 */ /* 0x000fe20008000000 */
[----:B------:R-:W-:Y:S02]  /*3ef0*/  UISETP.GE.AND UP0, UPT, UR45, 0x1, UPT ;  /* 0x000000012d00788c */ /* 0x000fe4000bf06270 */
[----:B------:R-:W-:Y:S01]  /*3f00*/  UISETP.NE.AND UP4, UPT, UR45, 0x1, UPT ;  /* 0x000000012d00788c */ /* 0x000fe2000bf85270 */
[----:B------:R-:W1:Y:S01]  /*3f10*/  LDCU.64 UR22, c[0x0][0xb28] ;  /* 0x00016500ff1677ac */ /* 0x000e620008000a00 */
[----:B------:R-:W-:Y:S02]  /*3f20*/  UISETP.NE.AND UP6, UPT, UR15, 0x1, UPT ;  /* 0x000000010f00788c */ /* 0x000fe4000bfc5270 */
[----:B------:R-:W-:Y:S02]  /*3f30*/  UISETP.NE.AND UP5, UPT, UR50, 0x1, UPT ;  /* 0x000000013200788c */ /* 0x000fe4000bfa5270 */
[----:B------:R-:W-:-:S02]  /*3f40*/  USHF.R.U32.HI UR52, URZ, UR49, UR6 ;  /* 0x00000031ff347299 */ /* 0x000fc40008011606 */
[----:B------:R-:W-:Y:S02]  /*3f50*/  UPRMT UR37, UR10, 0x654, UR41 ;  /* 0x000006540a257896 */ /* 0x000fe40008000029 */
[----:B------:R-:W-:Y:S02]  /*3f60*/  UPRMT UR31, UR10, 0x654, UR33 ;  /* 0x000006540a1f7896 */ /* 0x000fe40008000021 */
[----:B------:R-:W-:Y:S02]  /*3f70*/  UPRMT UR30, UR10, 0x654, UR25 ;  /* 0x000006540a1e7896 */ /* 0x000fe40008000019 */
[----:B------:R-:W-:Y:S02]  /*3f80*/  UPRMT UR29, UR10, 0x654, UR17 ;  /* 0x000006540a1d7896 */ /* 0x000fe40008000011 */
[----:B---3--:R-:W-:Y:S02]  /*3f90*/  USHF.R.U32.HI UR47, URZ, UR54, UR47 ;  /* 0x00000036ff2f7299 */ /* 0x008fe4000801162f */
[----:B------:R-:W-:-:S11]  /*3fa0*/  UISETP.NE.AND UP3, UPT, UR4, 0x1, UPT ;  /* 0x000000010400788c */ /* 0x000fd6000bf65270 */
.L_x_86:
[C---:B------:R-:W-:Y:S02]  /*3fb0*/  LEA R12, R14.reuse, UR21, 0x3 ;  /* 0x000000150e0c7c11 */ /* 0x040fe4000f8e18ff */
[----:B------:R-:W-:Y:S02]  /*3fc0*/  SHF.L.U32 R0, R13, 0x1f, RZ ;  /* 0x0000001f0d007819 */ /* 0x000fe400000006ff */
[----:B------:R-:W-:Y:S02]  /*3fd0*/  LEA R8, R14, UR21, 0x4 ;  /* 0x000000150e087c11 */ /* 0x000fe4000f8e20ff */
[----:B--2---:R-:W2:Y:S02]  /*3fe0*/  SYNCS.PHASECHK.TRANS64.TRYWAIT P0, [R12+URZ+0x80], R0 ;  /* 0x000080000c0075a7 */ /* 0x004ea400080011ff */
[----:B--2---:R-:W-:Y:S05]  /*3ff0*/  @!P0 BRA `(.L_x_72) ;  /* 0x000000a0003c8947 */ /* 0x004fea0003800000 */
.L_x_192:
[----:B------:R-:W3:Y:S01]  /*4000*/  LDS.128 R8, [R8+0xf0] ;  /* 0x0000f00008087984 */ /* 0x000ee20000000c00 */
[----:B------:R-:W-:Y:S01]  /*4010*/  UISETP.GE.AND UP0, UPT, UR45, 0x1, UPT ;  /* 0x000000012d00788c */ /* 0x000fe2000bf06270 */
[----:B------:R-:W-:Y:S01]  /*4020*/  @!PT LDS RZ, [RZ] ;  /* 0x00000000fffff984 */ /* 0x000fe20000000800 */
[----:B------:R-:W-:Y:S01]  /*4030*/  @!PT LDS RZ, [RZ] ;  /* 0x00000000fffff984 */ /* 0x000fe20000000800 */
[----:B------:R-:W-:Y:S01]  /*4040*/  @!PT LDS RZ, [RZ] ;  /* 0x00000000fffff984 */ /* 0x000fe20000000800 */
[----:B------:R-:W-:Y:S01]  /*4050*/  @!PT LDS RZ, [RZ] ;  /* 0x00000000fffff984 */ /* 0x000fe20000000800 */
[----:B------:R4:W-:Y:S06]  /*4060*/  MEMBAR.ALL.CTA ;  /* 0x0000000000007992 */ /* 0x0009ec0000008000 */
[----:B----4-:R-:W4:Y:S01]  /*4070*/  FENCE.VIEW.ASYNC.S ;  /* 0x00000000000073c6 */ /* 0x010f220000000000 */
[----:B---3--:R-:W-:Y:S11]  /*4080*/  LOP3.LUT P0, RZ, R10, 0x1, RZ, 0xc0, !PT ;  /* 0x000000010aff7812 */ /* 0x008ff6000780c0ff */
[----:B------:R-:W-:Y:S02]  /*4090*/  @!UPT UIADD3 URZ, UPT, UPT, URZ, URZ, URZ ;  /* 0x000000fffffff290 */ /* 0x000fe4000fffe0ff */
[----:B----4-:R-:W-:Y:S01]  /*40a0*/  VOTEU.ANY UP2, P0 ;  /* 0x0000000000ff7886 */ /* 0x010fe20000040100 */
[----:B------:R-:W-:Y:S11]  /*40b0*/  PLOP3.LUT P0, PT, PT, PT, UP2, 0x80, 0x8 ;  /* 0x000000000008781c */ /* 0x000ff60003f0f028 */
[----:B------:R-:W-:Y:S02]  /*40c0*/  @!UPT UIADD3 URZ, UPT, UPT, URZ, URZ, URZ ;  /* 0x000000fffffff290 */ /* 0x000fe4000fffe0ff */
[----:B--2---:R-:W-:Y:S02]  /*40d0*/  @P0 SHF.R.U32.HI R0, RZ, 0x10, R9 ;  /* 0x00000010ff000819 */ /* 0x004fe40000011609 */
[----:B------:R-:W-:Y:S02]  /*40e0*/  @P0 MOV R6, R8 ;  /* 0x0000000800060202 */ /* 0x000fe40000000f00 */
[----:B------:R-:W-:Y:S01]  /*40f0*/  @P0 R2UR UR4, R0 ;  /* 0x00000000000402ca */ /* 0x000fe200000e0000 */
[----:B------:R-:W-:Y:S01]  /*4100*/  VIADD R0, R12, 0x90 ;  /* 0x000000900c007836 */ /* 0x000fe20000000000 */
[----:B------:R-:W-:Y:S02]  /*4110*/  @P0 LOP3.LUT R8, R9, 0xffff, RZ, 0xc0, !PT ;  /* 0x0000ffff09080812 */ /* 0x000fe400078ec0ff */
[----:B------:R-:W-:Y:S02]  /*4120*/  @P0 R2UR UR6, R6 ;  /* 0x00000000060602ca */ /* 0x000fe400000e0000 */
[----:B------:R-:W-:Y:S02]  /*4130*/  PRMT R0, RZ, 0x654, R0 ;  /* 0x00000654ff007816 */ /* 0x000fe40000000000 */
[----:B------:R-:W-:Y:S02]  /*4140*/  @P0 R2UR UR5, R8 ;  /* 0x00000000080502ca */ /* 0x000fe400000e0000 */
[----:B------:R2:W-:Y:S03]  /*4150*/  SYNCS.ARRIVE.TRANS64.RED.A1T0 RZ, [R0+URZ], RZ ;  /* 0x000000ff00ff79a7 */ /* 0x0005e600081004ff */
[----:B------:R-:W-:Y:S04]  /*4160*/  @UP2 UMOV UR38, UR4 ;  /* 0x0000000400262c82 */ /* 0x000fe80008000000 */
[----:B------:R-:W-:Y:S04]  /*4170*/  @UP2 UMOV UR14, UR6 ;  /* 0x00000006000e2c82 */ /* 0x000fe80008000000 */
[----:B------:R-:W-:Y:S01]  /*4180*/  @UP2 UMOV UR13, UR5 ;  /* 0x00000005000d2c82 */ /* 0x000fe20008000000 */
[----:B------:R-:W-:Y:S05]  /*4190*/  BRA.U !UP0, `(.L_x_73) ;  /* 0x0000000108a47547 */ /* 0x000fea000b800000 */
[----:B------:R-:W-:Y:S02]  /*41a0*/  UIMAD.WIDE.U32 UR18, UR13, UR51, URZ ;  /* 0x000000330d1272a5 */ /* 0x000fe4000f8e00ff */
[----:B------:R-:W-:Y:S02]  /*41b0*/  UIMAD.WIDE.U32 UR26, UR14, UR48, URZ ;  /* 0x000000300e1a72a5 */ /* 0x000fe4000f8e00ff */
[----:B------:R-:W-:Y:S02]  /*41c0*/  USEL UR4, UR39, UR47, !UP5 ;  /* 0x0000002f27047287 */ /* 0x000fe4000e800000 */
[----:B------:R-:W-:Y:S02]  /*41d0*/  USEL UR7, UR46, UR52, !UP6 ;  /* 0x000000342e077287 */ /* 0x000fe4000f000000 */
[----:B-1----:R-:W-:Y:S02]  /*41e0*/  UIMAD.WIDE.U32 UR8, UR4, UR22, URZ ;  /* 0x00000016040872a5 */ /* 0x002fe4000f8e00ff */
[----:B------:R-:W-:Y:S01]  /*41f0*/  UIMAD.WIDE.U32 UR10, UR7, UR22, URZ ;  /* 0x00000016070a72a5 */ /* 0x000fe2000f8e00ff */
[----:B------:R-:W-:Y:S02]  /*4200*/  UMOV UR5, UR19 ;  /* 0x0000001300057c82 */ /* 0x000fe40008000000 */
[----:B------:R-:W-:Y:S03]  /*4210*/  USHF.R.U32.HI UR6, URZ, UR54, UR5 ;  /* 0x00000036ff067299 */ /* 0x000fe60008011605 */
[----:B------:R-:W-:Y:S01]  /*4220*/  UMOV UR5, UR27 ;  /* 0x0000001b00057c82 */ /* 0x000fe20008000000 */
[----:B------:R-:W-:Y:S02]  /*4230*/  USEL UR6, UR13, UR6, !UP5 ;  /* 0x000000060d067287 */ /* 0x000fe4000e800000 */
[----:B------:R-:W-:Y:S03]  /*4240*/  USHF.R.U32.HI UR12, URZ, UR49, UR5 ;  /* 0x00000031ff0c7299 */ /* 0x000fe60008011605 */
[----:B------:R-:W-:Y:S02]  /*4250*/  UMOV UR5, UR9 ;  /* 0x0000000900057c82 */ /* 0x000fe40008000000 */
[----:B------:R-:W-:Y:S03]  /*4260*/  @UP4 USHF.R.U32.HI UR4, URZ, UR23, UR5 ;  /* 0x00000017ff044299 */ /* 0x000fe60008011605 */
[----:B------:R-:W-:Y:S01]  /*4270*/  UMOV UR5, UR11 ;  /* 0x0000000b00057c82 */ /* 0x000fe20008000000 */
[----:B------:R-:W-:Y:S02]  /*4280*/  UIMAD UR4, UR45, UR4, URZ ;  /* 0x000000042d0472a4 */ /* 0x000fe4000f8e02ff */
[----:B------:R-:W-:Y:S02]  /*4290*/  @UP4 USHF.R.U32.HI UR7, URZ, UR23, UR5 ;  /* 0x00000017ff074299 */ /* 0x000fe40008011605 */
[----:B------:R-:W-:Y:S02]  /*42a0*/  UIMAD.WIDE.U32 UR10, UR6, UR22, URZ ;  /* 0x00000016060a72a5 */ /* 0x000fe4000f8e00ff */
[----:B------:R-:W-:Y:S02]  /*42b0*/  USEL UR5, UR14, UR12, !UP6 ;  /* 0x0000000c0e057287 */ /* 0x000fe4000f000000 */
[----:B------:R-:W-:Y:S02]  /*42c0*/  UIMAD UR8, UR45, UR7, URZ ;  /* 0x000000072d0872a4 */ /* 0x000fe4000f8e02ff */
[----:B------:R-:W-:Y:S03]  /*42d0*/  UISETP.GE.AND UP0, UPT, UR6, UR4, UPT ;  /* 0x000000040600728c */ /* 0x000fe6000bf06270 */
[----:B------:R-:W-:Y:S01]  /*42e0*/  UMOV UR4, UR11 ;  /* 0x0000000b00047c82 */ /* 0x000fe20008000000 */
[----:B------:R-:W-:Y:S02]  /*42f0*/  UISETP.GE.OR UP0, UPT, UR5, UR8, UP0 ;  /* 0x000000080500728c */ /* 0x000fe40008706670 */
[----:B------:R-:W-:Y:S02]  /*4300*/  USHF.R.U32.HI UR4, URZ, UR23, UR4 ;  /* 0x00000017ff047299 */ /* 0x000fe40008011604 */
[----:B------:R-:W-:Y:S02]  /*4310*/  UIMAD.WIDE.U32 UR8, UR5, UR22, URZ ;  /* 0x00000016050872a5 */ /* 0x000fe4000f8e00ff */
[----:B------:R-:W-:Y:S04]  /*4320*/  USEL UR10, UR6, UR4, !UP4 ;  /* 0x00000004060a7287 */ /* 0x000fe8000e000000 */
[----:B------:R-:W-:Y:S01]  /*4330*/  UIADD3 UR11, UPT, UPT, -UR10, URZ, URZ ;  /* 0x000000ff0a0b7290 */ /* 0x000fe2000fffe1ff */
[----:B------:R-:W-:Y:S02]  /*4340*/  @!UP0 UMOV UR4, UR9 ;  /* 0x0000000900048c82 */ /* 0x000fe40008000000 */
[----:B------:R-:W-:Y:S02]  /*4350*/  @!UP0 USHF.R.U32.HI UR4, URZ, UR23, UR4 ;  /* 0x00000017ff048299 */ /* 0x000fe40008011604 */
[----:B------:R-:W-:Y:S02]  /*4360*/  UIMAD UR8, UR45, UR11, UR6 ;  /* 0x0000000b2d0872a4 */ /* 0x000fe4000f8e0206 */
[----:B------:R-:W-:Y:S04]  /*4370*/  @!UP0 USEL UR4, UR5, UR4, !UP4 ;  /* 0x0000000405048287 */ /* 0x000fe8000e000000 */
[----:B------:R-:W-:Y:S02]  /*4380*/  @!UP0 UIMAD UR7, UR7, UR8, UR4 ;  /* 0x00000008070782a4 */ /* 0x000fe4000f8e0204 */
[----:B------:R-:W-:Y:S02]  /*4390*/  @!UP0 UIADD3 UR9, UPT, UPT, UR10, -UR4, URZ ;  /* 0x800000040a098290 */ /* 0x000fe4000fffe0ff */
[----:B------:R-:W-:Y:S02]  /*43a0*/  UIADD3 UR8, UPT, UPT, -UR6, URZ, URZ ;  /* 0x000000ff06087290 */ /* 0x000fe4000fffe1ff */
[----:B------:R-:W-:Y:S02]  /*43b0*/  UIADD3 UR4, UPT, UPT, -UR5, URZ, URZ ;  /* 0x000000ff05047290 */ /* 0x000fe4000fffe1ff */
[----:B------:R-:W-:Y:S03]  /*43c0*/  @!UP0 UIMAD UR6, UR9, UR45, UR5 ;  /* 0x0000002d090682a4 */ /* 0x000fe6000f8e0205 */
[----:B------:R-:W-:Y:S01]  /*43d0*/  @!UP0 UMOV UR5, UR7 ;  /* 0x0000000700058c82 */ /* 0x000fe20008000000 */
[----:B------:R-:W-:Y:S02]  /*43e0*/  UIMAD UR7, UR15, UR4, UR14 ;  /* 0x000000040f0772a4 */ /* 0x000fe4000f8e020e */
[----:B------:R-:W-:Y:S02]  /*43f0*/  UIMAD UR4, UR50, UR8, UR13 ;  /* 0x00000008320472a4 */ /* 0x000fe4000f8e020d */
[----:B------:R-:W-:Y:S02]  /*4400*/  UIMAD UR14, UR5, UR15, UR7 ;  /* 0x0000000f050e72a4 */ /* 0x000fe4000f8e0207 */
[----:B------:R-:W-:Y:S11]  /*4410*/  UIMAD UR13, UR6, UR50, UR4 ;  /* 0x00000032060d72a4 */ /* 0x000ff6000f8e0204 */
[----:B------:R-:W-:Y:S01]  /*4420*/  @!UPT UIADD3 URZ, UPT, UPT, URZ, URZ, URZ ;  /* 0x000000fffffff290 */ /* 0x000fe2000fffe0ff */
.L_x_73:
[----:B------:R-:W3:Y:S01]  /*4430*/  @!UP3 LDCU.128 UR8, c[0x0][0xb10] ;  /* 0x00016200ff08b7ac */ /* 0x000ee20008000c00 */
[----:B------:R-:W-:Y:S01]  /*4440*/  IMAD.MOV.U32 R10, RZ, RZ, 0x1 ;  /* 0x00000001ff0a7424 */ /* 0x000fe200078e00ff */
[C---:B------:R-:W-:Y:S02]  /*4450*/  ISETP.NE.U32.AND P1, PT, R4.reuse, RZ, PT ;  /* 0x000000ff0400720c */ /* 0x040fe40003f25070 */
[----:B------:R-:W-:Y:S02]  /*4460*/  ISETP.NE.U32.AND P0, PT, R4, RZ, PT ;  /* 0x000000ff0400720c */ /* 0x000fe40003f05070 */
[C---:B------:R-:W-:Y:S01]  /*4470*/  ISETP.NE.AND.EX P1, PT, R5.reuse, RZ, PT, P1 ;  /* 0x000000ff0500720c */ /* 0x040fe20003f25310 */
[----:B------:R-:W4:Y:S01]  /*4480*/  @!UP3 LDCU UR5, c[0x0][0xb0c] ;  /* 0x00016180ff05b7ac */ /* 0x000f220008000800 */
[----:B------:R-:W-:Y:S02]  /*4490*/  ISETP.NE.AND.EX P0, PT, R5, RZ, PT, P0 ;  /* 0x000000ff0500720c */ /* 0x000fe40003f05300 */
[----:B------:R-:W-:Y:S01]  /*44a0*/  SHF.L.U32 R10, R10, 0x1f, RZ ;  /* 0x0000001f0a0a7819 */ /* 0x000fe200000006ff */
[----:B------:R-:W-:Y:S02]  /*44b0*/  USHF.L.U32 UR43, UR16, 0x7, URZ ;  /* 0x00000007102b7899 */ /* 0x000fe400080006ff */
[----:B------:R-:W-:Y:S02]  /*44c0*/  USHF.L.U32 UR42, UR20, 0x8, URZ ;  /* 0x00000008142a7899 */ /* 0x000fe400080006ff */
[----:B---3--:R-:W-:Y:S07]  /*44d0*/  UIMAD.WIDE.U32 UR6, UR14, UR8, URZ ;  /* 0x000000080e0672a5 */ /* 0x008fee000f8e00ff */
[----:B------:R-:W-:Y:S01]  /*44e0*/  @!UP3 UMOV UR4, UR7 ;  /* 0x000000070004bc82 */ /* 0x000fe20008000000 */
[----:B----4-:R-:W-:Y:S02]  /*44f0*/  @!UP3 UISETP.NE.AND UP0, UPT, UR5, 0x1, UPT ;  /* 0x000000010500b88c */ /* 0x010fe4000bf05270 */
[----:B------:R-:W-:Y:S02]  /*4500*/  @!UP3 USHF.R.U32.HI UR4, URZ, UR9, UR4 ;  /* 0x00000009ff04b299 */ /* 0x000fe40008011604 */
[----:B------:R-:W-:Y:S02]  /*4510*/  UIMAD.WIDE.U32 UR6, UR13, UR11, URZ ;  /* 0x0000000b0d0672a5 */ /* 0x000fe4000f8e00ff */
[----:B------:R-:W-:Y:S02]  /*4520*/  @!UP3 USEL UR8, UR14, UR4, !UP0 ;  /* 0x000000040e08b287 */ /* 0x000fe4000c000000 */
[----:B------:R-:W-:Y:S03]  /*4530*/  @!UP3 UISETP.NE.AND UP0, UPT, UR10, 0x1, UPT ;  /* 0x000000010a00b88c */ /* 0x000fe6000bf05270 */
[----:B------:R-:W-:Y:S02]  /*4540*/  @!UP3 UMOV UR6, UR7 ;  /* 0x000000070006bc82 */ /* 0x000fe40008000000 */
[----:B------:R-:W3:Y:S02]  /*4550*/  @!UP3 LDCU UR4, c[0x0][0xb20] ;  /* 0x00016400ff04b7ac */ /* 0x000ee40008000800 */
[----:B---3--:R-:W-:Y:S04]  /*4560*/  @!UP3 USHF.R.U32.HI UR6, URZ, UR4, UR6 ;  /* 0x00000004ff06b299 */ /* 0x008fe80008011606 */
[----:B------:R-:W-:Y:S04]  /*4570*/  @!UP3 USEL UR6, UR13, UR6, !UP0 ;  /* 0x000000060d06b287 */ /* 0x000fe8000c000000 */
[----:B------:R-:W-:Y:S02]  /*4580*/  @!UP3 UIADD3 UR4, UPT, UPT, -UR8, UR6, URZ ;  /* 0x000000060804b290 */ /* 0x000fe4000fffe1ff */
[----:B------:R-:W-:Y:S02]  /*4590*/  @!UP3 UIADD3 UR6, UPT, UPT, UR8, -UR6, URZ ;  /* 0x800000060806b290 */ /* 0x000fe4000fffe0ff */
[----:B------:R-:W-:Y:S02]  /*45a0*/  @!UP3 UIMAD UR14, UR4, UR5, UR14 ;  /* 0x00000005040eb2a4 */ /* 0x000fe4000f8e020e */
[----:B------:R-:W-:Y:S01]  /*45b0*/  @!UP3 UIMAD UR13, UR6, UR10, UR13 ;  /* 0x0000000a060db2a4 */ /* 0x000fe2000f8e020d */
[----:B------:R-:W-:Y:S11]  /*45c0*/  BRA.U UP1, `(.L_x_74) ;  /* 0x0000000101107547 */ /* 0x000ff6000b800000 */
[----:B------:R-:W-:Y:S04]  /*45d0*/  MOV R6, UR53 ;  /* 0x0000003500067c02 */ /* 0x000fe80008000f00 */
[----:B------:R-:W-:Y:S04]  /*45e0*/  SHF.L.U32 R6, R6, 0x1f, RZ ;  /* 0x0000001f06067819 */ /* 0x000fe800000006ff */
[----:B------:R-:W3:Y:S02]  /*45f0*/  SYNCS.PHASECHK.TRANS64.TRYWAIT P2, [UR21+0x78], R6 ;  /* 0x00007806ff0075a7 */ /* 0x000ee40008041115 */
[----:B---3--:R-:W-:Y:S05]  /*4600*/  @!P2 BRA `(.L_x_75) ;  /* 0x0000009800cca947 */ /* 0x008fea0003800000 */
.L_x_74:
[----:B------:R-:W-:Y:S05]  /*4610*/  @!P1 BRA `(.L_x_76) ;  /* 0x0000000000309947 */ /* 0x000fea0003800000 */
[----:B------:R-:W-:Y:S01]  /*4620*/  ISETP.NE.U32.AND P1, PT, R2, RZ, PT ;  /* 0x000000ff0200720c */ /* 0x000fe20003f25070 */
[----:B------:R-:W3:Y:S01]  /*4630*/  LDCU.64 UR4, c[0x0][0x358] ;  /* 0x00006b00ff0477ac */ /* 0x000ee20008000a00 */
[----:B------:R-:W-:Y:S02]  /*4640*/  IMAD.MOV.U32 R86, RZ, RZ, 0x1 ;  /* 0x00000001ff567424 */ /* 0x000fe400078e00ff */
[----:B------:R-:W-:Y:S11]  /*4650*/  ISETP.NE.AND.EX P1, PT, R3, RZ, PT, P1 ;  /* 0x000000ff0300720c */ /* 0x000ff60003f25310 */
[----:B------:R-:W-:Y:S02]  /*4660*/  @!UPT UIADD3 URZ, UPT, UPT, URZ, URZ, URZ ;  /* 0x000000fffffff290 */ /* 0x000fe4000fffe0ff */
[----:B------:R-:W4:Y:S01]  /*4670*/  @P1 LDC.64 R8, c[0x0][0x888] ;  /* 0x00022200ff081b82 */ /* 0x000f220000000a00 */
[----:B--2---:R-:W-:Y:S04]  /*4680*/  @P1 IMAD R0, R4, UR36, RZ ;  /* 0x0000002404001c24 */ /* 0x004fe8000f8e02ff */
[----:B----4-:R-:W-:Y:S04]  /*4690*/  @P1 IMAD.WIDE R8, R0, 0x4, R8 ;  /* 0x0000000400081825 */ /* 0x010fe800078e0208 */
[----:B------:R-:W-:Y:S01]  /*46a0*/  HFMA2 R0, -RZ, RZ, 0, 5.9604644775390625e-08 ;  /* 0x00000001ff007431 */ /* 0x000fe200000001ff */
[----:B---3-5:R3:W5:Y:S04]  /*46b0*/  @P1 LDG.E R45, desc[UR4][R8.64] ;  /* 0x00000004082d1981 */ /* 0x028768000c1e1900 */
[----:B------:R-:W-:Y:S01]  /*46c0*/  @!P1 PRMT R86, R0, 0x7610, R86 ;  /* 0x0000761000569816 */ /* 0x000fe20000000056 */
[----:B---3--:R-:W4:Y:S06]  /*46d0*/  @!P1 LDC R45, c[0x0][0x880] ;  /* 0x00022000ff2d9b82 */ /* 0x008f2c0000000800 */
.L_x_76:
[----:B----45:R-:W-:Y:S01]  /*46e0*/  @!P0 FSETP.EQ.AND P1, PT, R45, RZ, PT ;  /* 0x000000ff2d00820b */ /* 0x030fe20003f22000 */
[----:B------:R-:W-:Y:S01]  /*46f0*/  @!UPT UIADD3 URZ, UPT, UPT, URZ, URZ, URZ ;  /* 0x000000fffffff290 */ /* 0x000fe2000fffe0ff */
[----:B------:R-:W-:Y:S11]  /*4700*/  @!P0 BRA `(.L_x_77) ;  /* 0x0000000000188947 */ /* 0x000ff60003800000 */
[----:B------:R-:W-:Y:S02]  /*4710*/  LOP3.LUT P0, RZ, R86, 0xff, RZ, 0xc0, !PT ;  /* 0x000000ff56ff7812 */ /* 0x000fe4000780c0ff */
[----:B------:R-:W-:Y:S04]  /*4720*/  ISETP.NE.U32.AND P1, PT, R2, RZ, PT ;  /* 0x000000ff0200720c */ /* 0x000fe80003f25070 */
[----:B------:R-:W-:Y:S04]  /*4730*/  ISETP.NE.AND.EX P1, PT, R3, RZ, PT, P1 ;  /* 0x000000ff0300720c */ /* 0x000fe80003f25310 */
[----:B------:R-:W-:Y:S03]  /*4740*/  PLOP3.LUT P1, PT, P1, PT, PT, 0x8, 0x80 ;  /* 0x000000000080781c */ /* 0x000fe60000f2e170 */
[----:B------:R-:W-:Y:S11]  /*4750*/  @P0 FSETP.EQ.AND P1, PT, R45, RZ, PT ;  /* 0x000000ff2d00020b */ /* 0x000ff60003f22000 */
[----:B------:R-:W-:Y:S02]  /*4760*/  @!UPT UIADD3 URZ, UPT, UPT, URZ, URZ, URZ ;  /* 0x000000fffffff290 */ /* 0x000fe4000fffe0ff */
.L_x_77:
[----:B------:R-:W3:Y:S01]  /*4770*/  SYNCS.PHASECHK.TRANS64.TRYWAIT P2, [UR21+0x50], R10 ;  /* 0x0000500aff0075a7 */ /* 0x000ee20008041115 */
[----:B------:R-:W-:Y:S04]  /*4780*/  ELECT P0, URZ, PT ;  /* 0x0000000000ff782f */ /* 0x000fe80003800000 */
[----:B------:R-:W-:Y:S11]  /*4790*/  PLOP3.LUT P1, PT, P1, P0, PT, 0xf2, 0x2f ;  /* 0x00000000002f781c */ /* 0x000ff60000f21e72 */
[----:B------:R-:W-:Y:S02]  /*47a0*/  @!UPT UIADD3 URZ, UPT, UPT, URZ, URZ, URZ ;  /* 0x000000fffffff290 */ /* 0x000fe4000fffe0ff */
[----:B------:R-:W-:Y:S05]  /*47b0*/  @!P1 IADD3 R8, P0, PT, R16, 0x580, RZ ;  /* 0x0000058010089810 */ /* 0x000fea0007f1e0ff */
[----:B--2---:R-:W-:Y:S01]  /*47c0*/  @!P1 IMAD.X R6, RZ, RZ, R17, P0 ;  /* 0x000000ffff069224 */ /* 0x004fe200000e0611 */
[----:B---3--:R-:W-:Y:S07]  /*47d0*/  @!P2 BRA `(.L_x_78) ;  /* 0x000000980070a947 */ /* 0x008fee0003800000 */
.L_x_195:
[----:B------:R-:W-:Y:S01]  /*47e0*/  @!P1 R2UR UR5, R8 ;  /* 0x00000000080592ca */ /* 0x000fe200000e0000 */
[----:B------:R-:W-:Y:S01]  /*47f0*/  VOTEU.ALL UP0, P1 ;  /* 0x0000000000ff7886 */ /* 0x000fe20000800000 */
[----:B------:R-:W-:Y:S01]  /*4800*/  @!P1 R2UR UR4, R6 ;  /* 0x00000000060492ca */ /* 0x000fe200000e0000 */
[----:B--2---:R-:W-:Y:S01]  /*4810*/  @!P1 IMAD.MOV.U32 R0, RZ, RZ, 0x4000 ;  /* 0x00004000ff009424 */ /* 0x004fe200078e00ff */
[----:B------:R-:W-:Y:S01]  /*4820*/  UMOV UR6, 0x0 ;  /* 0x0000000000067882 */ /* 0x000fe20000000000 */
[----:B------:R-:W-:Y:S01]  /*4830*/  UMOV UR7, 0x10000000 ;  /* 0x1000000000077882 */ /* 0x000fe20000000000 */
[----:B------:R-:W-:Y:S01]  /*4840*/  @!UP0 UIADD3 UR40, UPT, UPT, UR21, 0x400, URZ ;  /* 0x0000040015288890 */ /* 0x000fe2000fffe0ff */
[----:B------:R-:W-:Y:S01]  /*4850*/  VOTEU.ALL UP0, P1 ;  /* 0x0000000000ff7886 */ /* 0x000fe20000800000 */
[----:B------:R-:W-:Y:S05]  /*4860*/  UMOV UR44, UR36 ;  /* 0x00000024002c7c82 */ /* 0x000fea0008000000 */
[----:B------:R-:W-:Y:S02]  /*4870*/  IMAD.U32 R8, RZ, RZ, UR5 ;  /* 0x00000005ff087e24 */ /* 0x000fe4000f8e00ff */
[----:B------:R-:W-:Y:S03]  /*4880*/  IMAD.U32 R9, RZ, RZ, UR4 ;  /* 0x00000004ff097e24 */ /* 0x000fe6000f8e00ff */
[----:B------:R-:W-:Y:S02]  /*4890*/  @!P1 R2UR UR4, R8 ;  /* 0x00000000080492ca */ /* 0x000fe400000e0000 */
[----:B------:R-:W-:Y:S02]  /*48a0*/  @!P1 R2UR UR5, R9 ;  /* 0x00000000090592ca */ /* 0x000fe400000e0000 */
[----:B------:R-:W-:Y:S05]  /*48b0*/  @!P1 IADD3 R8, P0, PT, R16, 0x580, RZ ;  /* 0x0000058010089810 */ /* 0x000fea0007f1e0ff */
[----:B------:R-:W-:Y:S06]  /*48c0*/  @!P1 IMAD.X R6, RZ, RZ, R17, P0 ;  /* 0x000000ffff069224 */ /* 0x000fec00000e0611 */
[----:B------:R2:W-:Y:S01]  /*48d0*/  @!UP0 UTMALDG.3D [UR40], [UR4], desc[UR6] ;  /* 0x00000628040085b4 */ /* 0x0005e20008011000 */
[----:B------:R2:W-:Y:S01]  /*48e0*/  @!P1 SYNCS.ARRIVE.TRANS64.RED.A0TR RZ, [UR21+0x30], R0 ;  /* 0x00003000ffff99a7 */ /* 0x0005e20008300415 */
[----:B------:R-:W-:Y:S01]  /*48f0*/  SYNCS.ARRIVE.TRANS64.RED.A1T0 RZ, [UR37], RZ ;  /* 0x000000ffffff79a7 */ /* 0x000fe20008100425 */
[----:B------:R-:W3:Y:S02]  /*4900*/  SYNCS.PHASECHK.TRANS64.TRYWAIT P2, [UR21+0x58], R10 ;  /* 0x0000580aff0075a7 */ /* 0x000ee40008041115 */
[----:B--23--:R-:W-:Y:S05]  /*4910*/  @!P2 BRA `(.L_x_79) ;  /* 0x000000980038a947 */ /* 0x00cfea0003800000 */
.L_x_197:
[----:B------:R-:W-:Y:S01]  /*4920*/  @!P1 R2UR UR5, R8 ;  /* 0x00000000080592ca */ /* 0x000fe200000e0000 */
[----:B------:R-:W-:Y:S01]  /*4930*/  VOTEU.ALL UP0, P1 ;  /* 0x0000000000ff7886 */ /* 0x000fe20000800000 */
[----:B------:R-:W-:Y:S01]  /*4940*/  @!P1 R2UR UR4, R6 ;  /* 0x00000000060492ca */ /* 0x000fe200000e0000 */
[----:B--2---:R-:W-:Y:S01]  /*4950*/  @!P1 IMAD.MOV.U32 R0, RZ, RZ, 0x4000 ;  /* 0x00004000ff009424 */ /* 0x004fe200078e00ff */
[----:B------:R-:W-:Y:S01]  /*4960*/  UMOV UR6, 0x0 ;  /* 0x0000000000067882 */ /* 0x000fe20000000000 */
[----:B------:R-:W-:Y:S01]  /*4970*/  UMOV UR7, 0x10000000 ;  /* 0x1000000000077882 */ /* 0x000fe20000000000 */
[----:B------:R-:W-:Y:S02]  /*4980*/  @!UP0 UIADD3 UR34, UPT, UPT, UR42, 0x20, URZ ;  /* 0x000000202a228890 */ /* 0x000fe4000fffe0ff */
[----:B------:R-:W-:Y:S01]  /*4990*/  @!UP0 UIADD3 UR32, UPT, UPT, UR21, 0x4400, URZ ;  /* 0x0000440015208890 */ /* 0x000fe2000fffe0ff */
[----:B------:R-:W-:Y:S01]  /*49a0*/  VOTEU.ALL UP0, P1 ;  /* 0x0000000000ff7886 */ /* 0x000fe20000800000 */
[----:B------:R-:W-:Y:S03]  /*49b0*/  UMOV UR35, UR43 ;  /* 0x0000002b00237c82 */ /* 0x000fe60008000000 */
        /* <DEDUP_REMOVED lines=11> */
.L_x_199:
        /* <DEDUP_REMOVED lines=9> */
[----:B------:R-:W-:Y:S01]  /*4b00*/  UMOV UR27, UR43 ;  /* 0x0000002b001b7c82 */ /* 0x000fe20008000000 */
[----:B------:R-:W-:Y:S02]  /*4b10*/  UMOV UR28, UR36 ;  /* 0x00000024001c7c82 */ /* 0x000fe40008000000 */
        /* <DEDUP_REMOVED lines=11> */
.L_x_201:
        /* <DEDUP_REMOVED lines=15> */
[----:B------:R-:W-:Y:S02]  /*4cc0*/  SHF.L.U32 R9, RZ, 0x1f, RZ ;  /* 0x0000001fff097819 */ /* 0x000fe400000006ff */
[----:B------:R-:W-:Y:S05]  /*4cd0*/  @!P1 IADD3 R8, P0, PT, R16, 0x580, RZ ;  /* 0x0000058010089810 */ /* 0x000fea0007f1e0ff */
[----:B------:R-:W-:Y:S04]  /*4ce0*/  @!P1 IMAD.X R6, RZ, RZ, R17, P0 ;  /* 0x000000ffff069224 */ /* 0x000fe800000e0611 */
[----:B------:R2:W-:Y:S01]  /*4cf0*/  @!UP0 UTMALDG.3D [UR16], [UR4], desc[UR6] ;  /* 0x00000610040085b4 */ /* 0x0005e20008011000 */
[----:B------:R2:W-:Y:S01]  /*4d00*/  @!P1 SYNCS.ARRIVE.TRANS64.RED.A0TR RZ, [UR21+0x48], R0 ;  /* 0x00004800ffff99a7 */ /* 0x0005e20008300415 */
[----:B------:R-:W-:Y:S01]  /*4d10*/  SYNCS.ARRIVE.TRANS64.RED.A1T0 RZ, [UR29], RZ ;  /* 0x000000ffffff79a7 */ /* 0x000fe2000810041d */
[----:B------:R-:W3:Y:S02]  /*4d20*/  SYNCS.PHASECHK.TRANS64.TRYWAIT P2, [UR21+0x50], R9 ;  /* 0x00005009ff0075a7 */ /* 0x000ee40008041115 */
[----:B--23--:R-:W-:Y:S05]  /*4d30*/  @!P2 BRA `(.L_x_82) ;  /* 0x000000940078a947 */ /* 0x00cfea0003800000 */
.L_x_203:
[----:B------:R-:W-:Y:S01]  /*4d40*/  @!P1 R2UR UR5, R8 ;  /* 0x00000000080592ca */ /* 0x000fe200000e0000 */
[----:B------:R-:W-:Y:S01]  /*4d50*/  VOTEU.ALL UP0, P1 ;  /* 0x0000000000ff7886 */ /* 0x000fe20000800000 */
[----:B------:R-:W-:Y:S01]  /*4d60*/  @!P1 R2UR UR4, R6 ;  /* 0x00000000060492ca */ /* 0x000fe200000e0000 */
[----:B--2---:R-:W-:Y:S01]  /*4d70*/  @!P1 IMAD.MOV.U32 R0, RZ, RZ, 0x4000 ;  /* 0x00004000ff009424 */ /* 0x004fe200078e00ff */
[----:B------:R-:W-:Y:S01]  /*4d80*/  UMOV UR6, 0x0 ;  /* 0x0000000000067882 */ /* 0x000fe20000000000 */
[----:B------:R-:W-:Y:S01]  /*4d90*/  UMOV UR7, 0x10000000 ;  /* 0x1000000000077882 */ /* 0x000fe20000000000 */
[----:B------:R-:W-:Y:S01]  /*4da0*/  @!UP0 UIADD3 UR10, UPT, UPT, UR42, 0x80, URZ ;  /* 0x000000802a0a8890 */ /* 0x000fe2000fffe0ff */
[----:B------:R-:W-:Y:S01]  /*4db0*/  @!P1 IADD3 R8, P0, PT, R16, 0x580, RZ ;  /* 0x0000058010089810 */ /* 0x000fe20007f1e0ff */
[----:B------:R-:W-:Y:S01]  /*4dc0*/  @!UP0 UIADD3 UR8, UPT, UPT, UR21, 0x400, URZ ;  /* 0x0000040015088890 */ /* 0x000fe2000fffe0ff */
[----:B------:R-:W-:Y:S01]  /*4dd0*/  VOTEU.ALL UP0, P1 ;  /* 0x0000000000ff7886 */ /* 0x000fe20000800000 */
[----:B------:R-:W-:Y:S01]  /*4de0*/  UMOV UR9, UR41 ;  /* 0x0000002900097c82 */ /* 0x000fe20008000000 */
[----:B------:R-:W-:Y:S02]  /*4df0*/  UMOV UR11, UR43 ;  /* 0x0000002b000b7c82 */ /* 0x000fe40008000000 */
[----:B------:R-:W-:Y:S01]  /*4e00*/  IMAD.U32 R18, RZ, RZ, UR5 ;  /* 0x00000005ff127e24 */ /* 0x000fe2000f8e00ff */
[----:B------:R-:W-:Y:S01]  /*4e10*/  UMOV UR12, UR36 ;  /* 0x00000024000c7c82 */ /* 0x000fe20008000000 */
[----:B------:R-:W-:Y:S02]  /*4e20*/  IMAD.U32 R19, RZ, RZ, UR4 ;  /* 0x00000004ff137e24 */ /* 0x000fe4000f8e00ff */
[----:B------:R-:W-:Y:S01]  /*4e30*/  @!P1 IMAD.X R6, RZ, RZ, R17, P0 ;  /* 0x000000ffff069224 */ /* 0x000fe200000e0611 */
[----:B------:R-:W-:Y:S02]  /*4e40*/  @!P1 R2UR UR4, R18 ;  /* 0x00000000120492ca */ /* 0x000fe400000e0000 */
[----:B------:R-:W-:Y:S11]  /*4e50*/  @!P1 R2UR UR5, R19 ;  /* 0x00000000130592ca */ /* 0x000ff600000e0000 */
[----:B------:R-:W-:Y:S02]  /*4e60*/  @!UPT UIADD3 URZ, UPT, UPT, URZ, URZ, URZ ;  /* 0x000000fffffff290 */ /* 0x000fe4000fffe0ff */
[----:B------:R2:W-:Y:S01]  /*4e70*/  @!UP0 UTMALDG.3D [UR8], [UR4], desc[UR6] ;  /* 0x00000608040085b4 */ /* 0x0005e20008011000 */
[----:B------:R2:W-:Y:S01]  /*4e80*/  @!P1 SYNCS.ARRIVE.TRANS64.RED.A0TR RZ, [UR21+0x30], R0 ;  /* 0x00003000ffff99a7 */ /* 0x0005e20008300415 */
[----:B------:R-:W-:Y:S01]  /*4e90*/  SYNCS.ARRIVE.TRANS64.RED.A1T0 RZ, [UR37], RZ ;  /* 0x000000ffffff79a7 */ /* 0x000fe20008100425 */
[----:B------:R-:W3:Y:S02]  /*4ea0*/  SYNCS.PHASECHK.TRANS64.TRYWAIT P2, [UR21+0x58], R9 ;  /* 0x00005809ff0075a7 */ /* 0x000ee40008041115 */
[----:B--23--:R-:W-:Y:S05]  /*4eb0*/  @!P2 BRA `(.L_x_83) ;  /* 0x000000940030a947 */ /* 0x00cfea0003800000 */
.L_x_205:
        /* <DEDUP_REMOVED lines=24> */
.L_x_207:
[----:B------:R-:W-:Y:S01]  /*5040*/  @!P1 R2UR UR5, R8 ;  /* 0x00000000080592ca */ /* 0x000fe200000e0000 */
[----:B------:R-:W-:Y:S01]  /*5050*/  VOTEU.ALL UP0, P1 ;  /* 0x0000000000ff7886 */ /* 0x000fe20000800000 */
[----:B------:R-:W-:Y:S01]  /*5060*/  @!P1 R2UR UR4, R6 ;  /* 0x00000000060492ca */ /* 0x000fe200000e0000 */
[----:B--2---:R-:W-:Y:S01]  /*5070*/  @!P1 IMAD.MOV.U32 R0, RZ, RZ, 0x4000 ;  /* 0x00004000ff009424 */ /* 0x004fe200078e00ff */
[----:B------:R-:W-:Y:S01]  /*5080*/  UMOV UR6, 0x0 ;  /* 0x0000000000067882 */ /* 0x000fe20000000000 */
[----:B------:R-:W-:Y:S01]  /*5090*/  UMOV UR7, 0x10000000 ;  /* 0x1000000000077882 */ /* 0x000fe20000000000 */
[----:B------:R-:W-:Y:S01]  /*50a0*/  @!UP0 UIADD3 UR10, UPT, UPT, UR42, 0xc0, URZ ;  /* 0x000000c02a0a8890 */ /* 0x000fe2000fffe0ff */
[----:B------:R-:W-:Y:S01]  /*50b0*/  VIADD R14, R14, 0x1 ;  /* 0x000000010e0e7836 */ /* 0x000fe20000000000 */
[----:B------:R-:W-:Y:S01]  /*50c0*/  @!UP0 UIADD3 UR8, UPT, UPT, UR21, 0x8400, URZ ;  /* 0x0000840015088890 */ /* 0x000fe2000fffe0ff */
[----:B------:R-:W-:Y:S01]  /*50d0*/  VOTEU.ALL UP0, P1 ;  /* 0x0000000000ff7886 */ /* 0x000fe20000800000 */
[----:B------:R-:W-:Y:S01]  /*50e0*/  UMOV UR9, UR25 ;  /* 0x0000001900097c82 */ /* 0x000fe20008000000 */
[----:B------:R-:W-:Y:S02]  /*50f0*/  UMOV UR11, UR43 ;  /* 0x0000002b000b7c82 */ /* 0x000fe40008000000 */
[----:B------:R-:W-:Y:S01]  /*5100*/  IMAD.U32 R18, RZ, RZ, UR5 ;  /* 0x00000005ff127e24 */ /* 0x000fe2000f8e00ff */
[----:B------:R-:W-:Y:S01]  /*5110*/  UMOV UR12, UR36 ;  /* 0x00000024000c7c82 */ /* 0x000fe20008000000 */
[----:B------:R-:W-:Y:S03]  /*5120*/  IMAD.U32 R19, RZ, RZ, UR4 ;  /* 0x00000004ff137e24 */ /* 0x000fe6000f8e00ff */
        /* <DEDUP_REMOVED lines=8> */
.L_x_209:
[----:B------:R-:W-:Y:S01]  /*51b0*/  @!P1 IADD3 R6, P0, PT, R16, 0x580, RZ ;  /* 0x0000058010069810 */ /* 0x000fe20007f1e0ff */
[----:B------:R-:W-:Y:S01]  /*51c0*/  VOTEU.ALL UP0, P1 ;  /* 0x0000000000ff7886 */ /* 0x000fe20000800000 */
[----:B------:R-:W-:Y:S01]  /*51d0*/  UMOV UR6, 0x0 ;  /* 0x0000000000067882 */ /* 0x000fe20000000000 */
[----:B------:R-:W-:Y:S01]  /*51e0*/  UMOV UR7, 0x10000000 ;  /* 0x1000000000077882 */ /* 0x000fe20000000000 */
[----:B------:R-:W-:Y:S01]  /*51f0*/  @!P1 R2UR UR5, R6 ;  /* 0x00000000060592ca */ /* 0x000fe200000e0000 */
[----:B--2---:R-:W-:Y:S01]  /*5200*/  @!P1 IMAD.X R0, RZ, RZ, R17, P0 ;  /* 0x000000ffff009224 */ /* 0x004fe200000e0611 */
[----:B------:R-:W-:Y:S01]  /*5210*/  @!UP0 UIADD3 UR10, UPT, UPT, UR42, 0xe0, URZ ;  /* 0x000000e02a0a8890 */ /* 0x000fe2000fffe0ff */
[----:B------:R-:W-:Y:S01]  /*5220*/  R2UR UR18, R88 ;  /* 0x00000000581272ca */ /* 0x000fe200000e0000 */
[----:B------:R-:W-:Y:S01]  /*5230*/  @!UP0 UIADD3 UR8, UPT, UPT, UR21, 0xc400, URZ ;  /* 0x0000c40015088890 */ /* 0x000fe2000fffe0ff */
[----:B------:R-:W-:Y:S01]  /*5240*/  R2UR UR16, R89 ;  /* 0x00000000591072ca */ /* 0x000fe200000e0000 */
[----:B------:R-:W-:Y:S01]  /*5250*/  VOTEU.ALL UP0, P1 ;  /* 0x0000000000ff7886 */ /* 0x000fe20000800000 */
[----:B------:R-:W-:Y:S01]  /*5260*/  @!P1 R2UR UR4, R0 ;  /* 0x00000000000492ca */ /* 0x000fe200000e0000 */
[----:B------:R-:W-:Y:S01]  /*5270*/  UMOV UR9, UR17 ;  /* 0x0000001100097c82 */ /* 0x000fe20008000000 */
[----:B------:R-:W-:Y:S01]  /*5280*/  UMOV UR11, UR43 ;  /* 0x0000002b000b7c82 */ /* 0x000fe20008000000 */
[----:B------:R-:W-:Y:S01]  /*5290*/  UMOV UR12, UR36 ;  /* 0x00000024000c7c82 */ /* 0x000fe20008000000 */
[C---:B------:R-:W-:Y:S01]  /*52a0*/  ISETP.NE.AND P0, PT, R14.reuse, 0x2, PT ;  /* 0x000000020e00780c */ /* 0x040fe20003f05270 */
[----:B------:R-:W-:Y:S01]  /*52b0*/  UPLOP3.LUT UP1, UPT, UPT, UPT, UPT, 0x80, 0x8 ;  /* 0x000000000008789c */ /* 0x000fe20003f2f070 */
[----:B------:R-:W-:Y:S01]  /*52c0*/  IMAD.U32 R8, RZ, RZ, UR5 ;  /* 0x00000005ff087e24 */ /* 0x000fe2000f8e00ff */
[----:B------:R-:W-:Y:S01]  /*52d0*/  UMOV UR36, UR38 ;  /* 0x0000002600247c82 */ /* 0x000fe20008000000 */
[----:B------:R-:W-:Y:S01]  /*52e0*/  SEL R0, RZ, 0x1, P0 ;  /* 0x00000001ff007807 */ /* 0x000fe20000000000 */
[----:B------:R-:W-:Y:S01]  /*52f0*/  UIADD3 UR20, UPT, UPT, UR13, UR18, URZ ;  /* 0x000000120d147290 */ /* 0x000fe2000fffe0ff */
[----:B------:R-:W-:Y:S01]  /*5300*/  SEL R14, R14, RZ, P0 ;  /* 0x000000ff0e0e7207 */ /* 0x000fe20000000000 */
[----:B------:R-:W-:Y:S01]  /*5310*/  UIADD3 UR16, UPT, UPT, UR14, UR16, URZ ;  /* 0x000000100e107290 */ /* 0x000fe2000fffe0ff */
[----:B------:R-:W-:Y:S01]  /*5320*/  LOP3.LUT R13, R13, R0, RZ, 0x3c, !PT ;  /* 0x000000000d0d7212 */ /* 0x000fe200078e3cff */
[----:B------:R-:W-:Y:S01]  /*5330*/  IMAD.U32 R9, RZ, RZ, UR4 ;  /* 0x00000004ff097e24 */ /* 0x000fe2000f8e00ff */
[----:B------:R-:W-:Y:S04]  /*5340*/  @!P1 R2UR UR4, R8 ;  /* 0x00000000080492ca */ /* 0x000fe800000e0000 */
[----:B------:R-:W-:Y:S11]  /*5350*/  @!P1 R2UR UR5, R9 ;  /* 0x00000000090592ca */ /* 0x000ff600000e0000 */
[----:B------:R-:W-:Y:S02]  /*5360*/  @!UPT UIADD3 URZ, UPT, UPT, URZ, URZ, URZ ;  /* 0x000000fffffff290 */ /* 0x000fe4000fffe0ff */
[----:B------:R2:W-:Y:S01]  /*5370*/  @!UP0 UTMALDG.3D [UR8], [UR4], desc[UR6] ;  /* 0x00000608040085b4 */ /* 0x0005e20008011000 */
[----:B------:R2:W-:Y:S01]  /*5380*/  @!P1 SYNCS.ARRIVE.TRANS64.RED.A0TR RZ, [UR21+0x48], R7 ;  /* 0x00004807ffff99a7 */ /* 0x0005e20008300415 */
[----:B------:R-:W-:Y:S01]  /*5390*/  SYNCS.ARRIVE.TRANS64.RED.A1T0 RZ, [UR29], RZ ;  /* 0x000000ffffff79a7 */ /* 0x000fe2000810041d */
[----:B------:R-:W-:Y:S05]  /*53a0*/  BRA.U UP2, `(.L_x_86) ;  /* 0xffffffed02007547 */ /* 0x000fea000b83ffff */
[----:B------:R-:W3:Y:S02]  /*53b0*/  SYNCS.PHASECHK.TRANS64.TRYWAIT P0, [UR21+0x50], R10 ;  /* 0x0000500aff0075a7 */ /* 0x000ee40008001115 */
[----:B---3--:R-:W-:Y:S05]  /*53c0*/  @!P0 BRA `(.L_x_87) ;  /* 0x0000009000348947 */ /* 0x008fea0003800000 */
.L_x_211:
[----:B------:R-:W4:Y:S02]  /*53d0*/  SYNCS.PHASECHK.TRANS64.TRYWAIT P0, [UR21+0x58], R10 ;  /* 0x0000580aff0075a7 */ /* 0x000f240008001115 */
[----:B----4-:R-:W-:Y:S05]  /*53e0*/  @!P0 BRA `(.L_x_88) ;  /* 0x0000009000448947 */ /* 0x010fea0003800000 */
.L_x_213:
[----:B------:R-:W4:Y:S01]  /*53f0*/  SYNCS.PHASECHK.TRANS64.TRYWAIT P0, [UR21+0x60], R10 ;  /* 0x0000600aff0075a7 */ /* 0x000f220008001115 */
[----:B---3--:R-:W-:Y:S01]  /*5400*/  HFMA2 R0, -RZ, RZ, 0, 5.9604644775390625e-08 ;  /* 0x00000001ff007431 */ /* 0x008fe200000001ff */
[----:B----4-:R-:W-:Y:S06]  /*5410*/  @!P0 BRA `(.L_x_89) ;  /* 0x0000009000508947 */ /* 0x010fec0003800000 */
.L_x_215:
[----:B---3--:R-:W-:Y:S02]  /*5420*/  MOV R2, UR21 ;  /* 0x0000001500027c02 */ /* 0x008fe40008000f00 */
[----:B------:R-:W-:-:S07]  /*5430*/  SHF.L.U32 R0, R0, 0x1f, RZ ;  /* 0x0000001f00007819 */ /* 0x000fce00000006ff */
.L_x_90:
[----:B---3--:R3:W4:Y:S02]  /*5440*/  SYNCS.PHASECHK.TRANS64.TRYWAIT P0, [R2+URZ+0x68], R0 ;  /* 0x00006800020075a7 */ /* 0x00872400080011ff */
[----:B----4-:R-:W-:Y:S05]  /*5450*/  @!P0 NANOSLEEP.SYNCS 0x989680 ;  /* 0x009896800000895d */ /* 0x010fea0003900000 */
[----:B------:R-:W4:Y:S02]  /*5460*/  @!P0 SYNCS.PHASECHK.TRANS64 P0, [R2+URZ+0x68], R0 ;  /* 0x00006800020085a7 */ /* 0x000f2400080010ff */
[----:B-12-4-:R-:W-:Y:S05]  /*5470*/  @P0 EXIT ;  /* 0x000000000000094d */ /* 0x016fea0003800000 */
[----:B------:R-:W-:Y:S05]  /*5480*/  BRA `(.L_x_90) ;  /* 0xfffffffc00ec7947 */ /* 0x000fea000383ffff */
.L_x_71:
[----:B------:R-:W-:-:S06]  /*5490*/  UISETP.GE.AND UP0, UPT, UR17, 0x4, UPT ;  /* 0x000000041100788c */ /* 0x000fcc000bf06270 */
[----:B------:R-:W-:-:S13]  /*54a0*/  PLOP3.LUT P0, PT, PT, PT, UP0, 0x80, 0x8 ;  /* 0x000000000008781c */ /* 0x000fda0003f0f008 */
[----:B------:R-:W-:Y:S05]  /*54b0*/  @!P0 EXIT ;  /* 0x000000000000894d */ /* 0x000fea0003800000 */
[----:B------:R-:W1:Y:S08]  /*54c0*/  S2UR UR4, SR_CgaCtaId ;  /* 0x00000000000479c3 */ /* 0x000e700000008800 */
[----:B------:R-:W-:Y:S01]  /*54d0*/  BAR.SYNC.DEFER_BLOCKING 0x6, 0xa0 ;  /* 0x0182800000007b1d */ /* 0x000fe20000010000 */
[C---:B------:R-:W-:Y:S01]  /*54e0*/  IMAD.SHL.U32 R2, R103.reuse, 0x20, RZ ;  /* 0x0000002067027824 */ /* 0x040fe200078e00ff */
[C---:B------:R-:W-:Y:S01]  /*54f0*/  LOP3.LUT R85, R103.reuse, 0x1, RZ, 0xc0, !PT ;  /* 0x0000000167557812 */ /* 0x040fe200078ec0ff */
[C---:B------:R-:W-:Y:S01]  /*5500*/  IMAD.SHL.U32 R84, R103.reuse, 0x4, RZ ;  /* 0x0000000467547824 */ /* 0x040fe200078e00ff */
[----:B------:R-:W-:Y:S01]  /*5510*/  MOV R102, 0x2 ;  /* 0x0000000200667802 */ /* 0x000fe20000000f00 */
[----:B------:R-:W-:Y:S01]  /*5520*/  IMAD.U32 R37, R103, 0x10000, RZ ;  /* 0x0001000067257824 */ /* 0x000fe200078e00ff */
[----:B------:R-:W-:-:S02]  /*5530*/  UMOV UR43, 0x400 ;  /* 0x00000400002b7882 */ /* 0x000fc40000000000 */
[----:B------:R-:W2:Y:S01]  /*5540*/  LDC.64 R82, c[0x0][0x8b0] ;  /* 0x00022c00ff527b82 */ /* 0x000ea20000000a00 */
[----:B------:R-:W-:Y:S01]  /*5550*/  LOP3.LUT R3, R2, 0xe0, RZ, 0xc0, !PT ;  /* 0x000000e002037812 */ /* 0x000fe200078ec0ff */
[----:B------:R-:W-:Y:S01]  /*5560*/  IMAD.MOV.U32 R101, RZ, RZ, 0x4 ;  /* 0x00000004ff657424 */ /* 0x000fe200078e00ff */
[----:B------:R-:W-:Y:S01]  /*5570*/  ISETP.NE.U32.AND P0, PT, R85, 0x1, PT ;  /* 0x000000015500780c */ /* 0x000fe20003f05070 */
[----:B------:R-:W-:Y:S01]  /*5580*/  HFMA2 R93, -RZ, RZ, 0, 0 ;  /* 0x00000000ff5d7431 */ /* 0x000fe200000001ff */
[----:B------:R-:W-:Y:S01]  /*5590*/  LOP3.LUT R84, R3, 0x1c, R84, 0xf8, !PT ;  /* 0x0000001c03547812 */ /* 0x000fe200078ef854 */
[----:B------:R-:W-:Y:S01]  /*55a0*/  IMAD.MOV.U32 R36, RZ, RZ, RZ ;  /* 0x000000ffff247224 */ /* 0x000fe200078e00ff */
[----:B------:R-:W-:Y:S01]  /*55b0*/  LOP3.LUT R37, R37, 0x600000, RZ, 0xc0, !PT ;  /* 0x0060000025257812 */ /* 0x000fe200078ec0ff */
[----:B------:R-:W3:Y:S01]  /*55c0*/  LDC.64 R80, c[0x0][0x8a8] ;  /* 0x00022a00ff507b82 */ /* 0x000ee20000000a00 */
[C---:B------:R-:W-:Y:S01]  /*55d0*/  R2P PR, R103.reuse, 0x6 ;  /* 0x0000000667007804 */ /* 0x040fe20000000000 */
[----:B------:R-:W-:Y:S01]  /*55e0*/  IMAD.MOV.U32 R100, RZ, RZ, RZ ;  /* 0x000000ffff647224 */ /* 0x000fe200078e00ff */
[----:B------:R-:W-:Y:S01]  /*55f0*/  LOP3.LUT R84, R84, 0xf00, R2, 0xf8, !PT ;  /* 0x00000f0054547812 */ /* 0x000fe200078ef802 */
[----:B------:R-:W-:Y:S01]  /*5600*/  IMAD.MOV.U32 R99, RZ, RZ, RZ ;  /* 0x000000ffff637224 */ /* 0x000fe200078e00ff */
[----:B------:R-:W-:Y:S01]  /*5610*/  P2R R2, PR, RZ, 0x1 ;  /* 0x00000001ff027803 */ /* 0x000fe20000000000 */
[----:B------:R-:W4:Y:S01]  /*5620*/  LDCU UR62, c[0x0][0x370] ;  /* 0x00006e00ff3e77ac */ /* 0x000f220008000800 */
[----:B------:R-:W-:-:S02]  /*5630*/  LOP3.LUT R103, R103, 0x60, RZ, 0xc0, !PT ;  /* 0x0000006067677812 */ /* 0x000fc400078ec0ff */
[----:B------:R-:W-:Y:S01]  /*5640*/  SEL R102, R102, 0xfffffffe, !P1 ;  /* 0xfffffffe66667807 */ /* 0x000fe20004800000 */
[----:B-1----:R-:W-:Y:S01]  /*5650*/  ULEA UR43, UR4, UR43, 0x18 ;  /* 0x0000002b042b7291 */ /* 0x002fe2000f8ec0ff */
[----:B------:R-:W-:Y:S01]  /*5660*/  SEL R101, R101, 0xfffffffc, !P2 ;  /* 0xfffffffc65657807 */ /* 0x000fe20005000000 */
[----:B------:R-:W1:Y:S01]  /*5670*/  LDCU.64 UR4, c[0x0][0x890] ;  /* 0x00011200ff0477ac */ /* 0x000e620008000a00 */
[----:B------:R-:W2:Y:S06]  /*5680*/  LDCU.64 UR54, c[0x0][0x348] ;  /* 0x00006900ff3677ac */ /* 0x000eac0008000a00 */
[----:B------:R-:W4:Y:S01]  /*5690*/  LDS R0, [UR43+0x110] ;  /* 0x0001102bff007984 */ /* 0x000f220008000800 */
[----:B------:R-:W2:Y:S01]  /*56a0*/  LDCU UR42, c[0x0][0xb0c] ;  /* 0x00016180ff2a77ac */ /* 0x000ea20008000800 */
[----:B------:R-:W2:Y:S01]  /*56b0*/  LDCU UR39, c[0x0][0xb30] ;  /* 0x00016600ff2777ac */ /* 0x000ea20008000800 */
[----:B------:R-:W2:Y:S01]  /*56c0*/  LDCU.64 UR60, c[0x0][0x888] ;  /* 0x00011100ff3c77ac */ /* 0x000ea20008000a00 */
[----:B-1----:R-:W-:Y:S01]  /*56d0*/  IMAD.U32 R105, RZ, RZ, UR4 ;  /* 0x00000004ff697e24 */ /* 0x002fe2000f8e00ff */
[----:B------:R-:W-:Y:S01]  /*56e0*/  UIADD3 UR4, UPT, UPT, UR43, 0x400, URZ ;  /* 0x000004002b047890 */ /* 0x000fe2000fffe0ff */
[----:B------:R-:W-:Y:S01]  /*56f0*/  IMAD.U32 R104, RZ, RZ, UR5 ;  /* 0x00000005ff687e24 */ /* 0x000fe2000f8e00ff */
[----:B------:R-:W1:Y:S04]  /*5700*/  LDCU.64 UR40, c[0x0][0xb28] ;  /* 0x00016500ff2877ac */ /* 0x000e680008000a00 */
[----:B------:R-:W-:Y:S01]  /*5710*/  IMAD.U32 R91, RZ, RZ, UR4 ;  /* 0x00000004ff5b7e24 */ /* 0x000fe2000f8e00ff */
[----:B------:R-:W1:Y:S01]  /*5720*/  LDCU.128 UR56, c[0x0][0xb10] ;  /* 0x00016200ff3877ac */ /* 0x000e620008000c00 */
[----:B------:R-:W1:Y:S01]  /*5730*/  LDCU UR53, c[0x0][0x374] ;  /* 0x00006e80ff3577ac */ /* 0x000e620008000800 */
[----:B------:R-:W-:Y:S01]  /*5740*/  UMOV UR52, URZ ;  /* 0x000000ff00347c82 */ /* 0x000fe20008000000 */
[----:B------:R-:W-:Y:S01]  /*5750*/  UMOV UR47, URZ ;  /* 0x000000ff002f7c82 */ /* 0x000fe20008000000 */
[----:B-1234-:R-:W-:-:S07]  /*5760*/  IMAD.IADD R37, R0, 0x1, R37 ;  /* 0x0000000100257824 */ /* 0x01efce00078e0225 */
.L_x_166:
[----:B------:R-:W-:Y:S02]  /*5770*/  LEA R3, R93, UR43, 0x3 ;  /* 0x0000002b5d037c11 */ /* 0x000fe4000f8e18ff */
[----:B------:R-:W-:Y:S02]  /*5780*/  SHF.L.U32 R0, R99, 0x1f, RZ ;  /* 0x0000001f63007819 */ /* 0x000fe400000006ff */
[----:B-1----:R-:W-:Y:S02]  /*5790*/  LEA R4, R93, UR43, 0x4 ;  /* 0x0000002b5d047c11 */ /* 0x002fe4000f8e20ff */
[----:B------:R-:W1:Y:S02]  /*57a0*/  SYNCS.PHASECHK.TRANS64.TRYWAIT P0, [R3+URZ+0x80], R0 ;  /* 0x00008000030075a7 */ /* 0x000e6400080011ff */
[----:B-1----:R-:W-:Y:S05]  /*57b0*/  @!P0 BRA `(.L_x_91) ;  /* 0x0000008c00808947 */ /* 0x002fea0003800000 */
.L_x_216:
        /* <DEDUP_REMOVED lines=8> */
[----:B--2---:R-:W-:Y:S11]  /*5840*/  LOP3.LUT P0, RZ, R6, 0x1, RZ, 0xc0, !PT ;  /* 0x0000000106ff7812 */ /* 0x004ff6000780c0ff */
[----:B------:R-:W-:Y:S02]  /*5850*/  @!UPT UIADD3 URZ, UPT, UPT, URZ, URZ, URZ ;  /* 0x000000fffffff290 */ /* 0x000fe4000fffe0ff */
[----:B---3--:R-:W-:Y:S01]  /*5860*/  VOTEU.ANY UP1, P0 ;  /* 0x0000000000ff7886 */ /* 0x008fe20000020100 */
[----:B------:R-:W-:Y:S01]  /*5870*/  PLOP3.LUT P0, PT, PT, PT, UP1, 0x80, 0x8 ;  /* 0x000000000008781c */ /* 0x000fe20003f0f018 */
[----:B------:R-:W-:Y:S06]  /*5880*/  UP2UR UR4, UPR, URZ, 0x2 ;  /* 0x00000002ff047883 */ /* 0x000fec0008000000 */
[----:B------:R-:W-:Y:S06]  /*5890*/  IMAD.U32 R106, RZ, RZ, UR4 ;  /* 0x00000004ff6a7e24 */ /* 0x000fec000f8e00ff */
[----:B-1----:R-:W-:Y:S02]  /*58a0*/  @P0 SHF.R.U32.HI R0, RZ, 0x10, R5 ;  /* 0x00000010ff000819 */ /* 0x002fe40000011605 */
        /* <DEDUP_REMOVED lines=12> */
[----:B------:R-:W2:Y:S01]  /*5970*/  LDCU UR12, c[0x0][0xb20] ;  /* 0x00016400ff0c77ac */ /* 0x000ea20008000800 */
[----:B------:R-:W-:Y:S02]  /*5980*/  UIMAD.WIDE.U32 UR4, UR53, UR59, URZ ;  /* 0x0000003b350472a5 */ /* 0x000fe4000f8e00ff */
[----:B------:R-:W-:Y:S02]  /*5990*/  UIMAD.WIDE.U32 UR6, UR62, UR56, URZ ;  /* 0x000000383e0672a5 */ /* 0x000fe4000f8e00ff */
[----:B------:R-:W-:Y:S02]  /*59a0*/  UISETP.NE.AND UP0, UPT, UR58, 0x1, UPT ;  /* 0x000000013a00788c */ /* 0x000fe4000bf05270 */
[----:B------:R-:W-:Y:S02]  /*59b0*/  UIMAD.WIDE.U32 UR8, UR37, UR59, URZ ;  /* 0x0000003b250872a5 */ /* 0x000fe4000f8e00ff */
[----:B------:R-:W-:Y:S02]  /*59c0*/  UIMAD.WIDE.U32 UR10, UR38, UR56, URZ ;  /* 0x00000038260a72a5 */ /* 0x000fe4000f8e00ff */
[----:B------:R-:W-:Y:S02]  /*59d0*/  UISETP.NE.AND UP1, UPT, UR42, 0x1, UPT ;  /* 0x000000012a00788c */ /* 0x000fe4000bf25270 */
[----:B------:R-:W-:Y:S01]  /*59e0*/  UISETP.NE.AND UP2, UPT, UR45, 0x1, UPT ;  /* 0x000000012d00788c */ /* 0x000fe2000bf45270 */
[----:B------:R-:W-:Y:S02]  /*59f0*/  UMOV UR4, UR5 ;  /* 0x0000000500047c82 */ /* 0x000fe40008000000 */
[----:B--2---:R-:W-:Y:S03]  /*5a00*/  USHF.R.U32.HI UR5, URZ, UR12, UR4 ;  /* 0x0000000cff057299 */ /* 0x004fe60008011604 */
[----:B------:R-:W-:Y:S02]  /*5a10*/  UMOV UR4, UR7 ;  /* 0x0000000700047c82 */ /* 0x000fe40008000000 */
[----:B------:R-:W-:Y:S02]  /*5a20*/  USHF.R.U32.HI UR7, URZ, UR57, UR4 ;  /* 0x00000039ff077299 */ /* 0x000fe40008011604 */
[----:B------:R-:W-:Y:S02]  /*5a30*/  USEL UR4, UR53, UR5, !UP0 ;  /* 0x0000000535047287 */ /* 0x000fe4000c000000 */
[----:B------:R-:W-:Y:S01]  /*5a40*/  USEL UR7, UR62, UR7, !UP1 ;  /* 0x000000073e077287 */ /* 0x000fe2000c800000 */
[----:B------:R-:W-:Y:S01]  /*5a50*/  UMOV UR5, UR9 ;  /* 0x0000000900057c82 */ /* 0x000fe20008000000 */
[----:B------:R-:W-:Y:S02]  /*5a60*/  UIMAD.WIDE.U32 UR8, UR4, UR40, URZ ;  /* 0x00000028040872a5 */ /* 0x000fe4000f8e00ff */
[----:B------:R-:W-:Y:S03]  /*5a70*/  USHF.R.U32.HI UR6, URZ, UR12, UR5 ;  /* 0x0000000cff067299 */ /* 0x000fe60008011605 */
[----:B------:R-:W-:Y:S01]  /*5a80*/  UMOV UR5, UR11 ;  /* 0x0000000b00057c82 */ /* 0x000fe20008000000 */
[----:B------:R-:W-:Y:S02]  /*5a90*/  UIMAD.WIDE.U32 UR10, UR7, UR40, URZ ;  /* 0x00000028070a72a5 */ /* 0x000fe4000f8e00ff */
[----:B------:R-:W-:Y:S02]  /*5aa0*/  USHF.R.U32.HI UR12, URZ, UR57, UR5 ;  /* 0x00000039ff0c7299 */ /* 0x000fe40008011605 */
[----:B------:R-:W-:Y:S01]  /*5ab0*/  USEL UR6, UR37, UR6, !UP0 ;  /* 0x0000000625067287 */ /* 0x000fe2000c000000 */
[----:B------:R-:W-:Y:S02]  /*5ac0*/  UMOV UR5, UR9 ;  /* 0x0000000900057c82 */ /* 0x000fe40008000000 */
[----:B------:R-:W-:Y:S01]  /*5ad0*/  UMOV UR10, UR11 ;  /* 0x0000000b000a7c82 */ /* 0x000fe20008000000 */
[----:B------:R-:W-:Y:S02]  /*5ae0*/  @UP2 USHF.R.U32.HI UR4, URZ, UR41, UR5 ;  /* 0x00000029ff042299 */ /* 0x000fe40008011605 */
[----:B------:R-:W-:Y:S02]  /*5af0*/  @UP2 USHF.R.U32.HI UR7, URZ, UR41, UR10 ;  /* 0x00000029ff072299 */ /* 0x000fe4000801160a */
[----:B------:R-:W-:Y:S02]  /*5b00*/  UIMAD UR4, UR45, UR4, URZ ;  /* 0x000000042d0472a4 */ /* 0x000fe4000f8e02ff */
        /* <DEDUP_REMOVED lines=8> */
[----:B------:R-:W-:Y:S02]  /*5b90*/  USEL UR11, UR6, UR4, !UP2 ;  /* 0x00000004060b7287 */ /* 0x000fe4000d000000 */
[----:B------:R-:W-:Y:S02]  /*5ba0*/  UIADD3 UR8, UPT, UPT, -UR5, URZ, URZ ;  /* 0x000000ff05087290 */ /* 0x000fe4000fffe1ff */
[----:B------:R-:W-:Y:S01]  /*5bb0*/  UIADD3 UR10, UPT, UPT, -UR11, URZ, URZ ;  /* 0x000000ff0b0a7290 */ /* 0x000fe2000fffe1ff */
[----:B------:R-:W-:Y:S01]  /*5bc0*/  @!UP0 UMOV UR4, UR9 ;  /* 0x0000000900048c82 */ /* 0x000fe20008000000 */
[----:B------:R-:W-:Y:S02]  /*5bd0*/  UIADD3 UR9, UPT, UPT, -UR6, URZ, URZ ;  /* 0x000000ff06097290 */ /* 0x000fe4000fffe1ff */
[----:B------:R-:W-:Y:S02]  /*5be0*/  @!UP0 USHF.R.U32.HI UR4, URZ, UR41, UR4 ;  /* 0x00000029ff048299 */ /* 0x000fe40008011604 */
[----:B------:R-:W-:Y:S02]  /*5bf0*/  UIMAD UR10, UR45, UR10, UR6 ;  /* 0x0000000a2d0a72a4 */ /* 0x000fe4000f8e0206 */
[----:B------:R-:W-:Y:S04]  /*5c00*/  @!UP0 USEL UR4, UR5, UR4, !UP2 ;  /* 0x0000000405048287 */ /* 0x000fe8000d000000 */
[----:B------:R-:W-:Y:S02]  /*5c10*/  @!UP0 UIMAD UR10, UR7, UR10, UR4 ;  /* 0x0000000a070a82a4 */ /* 0x000fe4000f8e0204 */
[----:B------:R-:W-:Y:S02]  /*5c20*/  @!UP0 UIADD3 UR11, UPT, UPT, UR11, -UR4, URZ ;  /* 0x800000040b0b8290 */ /* 0x000fe4000fffe0ff */
[----:B------:R-:W-:Y:S02]  /*5c30*/  UIMAD UR7, UR42, UR8, UR38 ;  /* 0x000000082a0772a4 */ /* 0x000fe4000f8e0226 */
[----:B------:R-:W-:Y:S02]  /*5c40*/  @!UP0 UIMAD UR6, UR11, UR45, UR5 ;  /* 0x0000002d0b0682a4 */ /* 0x000fe4000f8e0205 */
[----:B------:R-:W-:Y:S01]  /*5c50*/  UIMAD UR4, UR58, UR9, UR37 ;  /* 0x000000093a0472a4 */ /* 0x000fe2000f8e0225 */
[----:B------:R-:W-:Y:S02]  /*5c60*/  @!UP0 UMOV UR5, UR10 ;  /* 0x0000000a00058c82 */ /* 0x000fe40008000000 */
[----:B------:R-:W-:Y:S02]  /*5c70*/  UIMAD UR38, UR5, UR42, UR7 ;  /* 0x0000002a052672a4 */ /* 0x000fe4000f8e0207 */
[----:B------:R-:W-:Y:S11]  /*5c80*/  UIMAD UR37, UR6, UR58, UR4 ;  /* 0x0000003a062572a4 */ /* 0x000ff6000f8e0204 */
[----:B------:R-:W-:Y:S01]  /*5c90*/  @!UPT UIADD3 URZ, UPT, UPT, URZ, URZ, URZ ;  /* 0x000000fffffff290 */ /* 0x000fe2000fffe0ff */
.L_x_92:
[----:B------:R-:W-:Y:S01]  /*5ca0*/  UISETP.NE.AND UP0, UPT, UR39, 0x1, UPT ;  /* 0x000000012700788c */ /* 0x000fe2000bf05270 */
[----:B------:R-:W-:Y:S01]  /*5cb0*/  LOP3.LUT P0, RZ, R91, 0x3f0, RZ, 0xc0, !PT ;  /* 0x000003f05bff7812 */ /* 0x000fe2000780c0ff */
[----:B------:R-:W-:Y:S01]  /*5cc0*/  USHF.L.U32 UR50, UR16, 0x7, URZ ;  /* 0x0000000710327899 */ /* 0x000fe200080006ff */
[----:B------:R-:W-:Y:S01]  /*5cd0*/  BSSY.RECONVERGENT B6, `(.L_x_93) ;  /* 0x0000034000067945 */ /* 0x000fe20003800200 */
[----:B------:R-:W-:Y:S01]  /*5ce0*/  USHF.L.U32 UR49, UR20, 0x8, URZ ;  /* 0x0000000814317899 */ /* 0x000fe200080006ff */
[----:B------:R-:W-:Y:S06]  /*5cf0*/  IADD3 R93, PT, PT, R93, 0x1, RZ ;  /* 0x000000015d5d7810 */ /* 0x000fec0007ffe0ff */
[----:B------:R-:W2:Y:S01]  /*5d00*/  @!UP0 LDCU.128 UR12, c[0x0][0xb10] ;  /* 0x00016200ff0c87ac */ /* 0x000ea20008000c00 */
[----:B------:R-:W3:Y:S01]  /*5d10*/  @!UP0 LDCU UR5, c[0x0][0xb0c] ;  /* 0x00016180ff0587ac */ /* 0x000ee20008000800 */
[----:B------:R-:W4:Y:S01]  /*5d20*/  @!UP0 LDCU UR10, c[0x0][0xb20] ;  /* 0x00016400ff0a87ac */ /* 0x000f220008000800 */
[----:B--2---:R-:W-:Y:S02]  /*5d30*/  UIMAD.WIDE.U32 UR8, UR38, UR12, URZ ;  /* 0x0000000c260872a5 */ /* 0x004fe4000f8e00ff */
[----:B------:R-:W-:Y:S02]  /*5d40*/  UIMAD.WIDE.U32 UR6, UR37, UR15, URZ ;  /* 0x0000000f250672a5 */ /* 0x000fe4000f8e00ff */
[----:B------:R-:W-:Y:S03]  /*5d50*/  @!UP0 UISETP.NE.AND UP1, UPT, UR14, 0x1, UPT ;  /* 0x000000010e00888c */ /* 0x000fe6000bf25270 */
[----:B------:R-:W-:Y:S01]  /*5d60*/  @!UP0 UMOV UR4, UR9 ;  /* 0x0000000900048c82 */ /* 0x000fe20008000000 */
[----:B---3--:R-:W-:Y:S02]  /*5d70*/  @!UP0 UISETP.NE.AND UP2, UPT, UR5, 0x1, UPT ;  /* 0x000000010500888c */ /* 0x008fe4000bf45270 */
[----:B------:R-:W-:Y:S01]  /*5d80*/  @!UP0 USHF.R.U32.HI UR4, URZ, UR13, UR4 ;  /* 0x0000000dff048299 */ /* 0x000fe20008011604 */
[----:B------:R-:W-:Y:S02]  /*5d90*/  @!UP0 UMOV UR6, UR7 ;  /* 0x0000000700068c82 */ /* 0x000fe40008000000 */
[----:B----4-:R-:W-:Y:S02]  /*5da0*/  @!UP0 USHF.R.U32.HI UR6, URZ, UR10, UR6 ;  /* 0x0000000aff068299 */ /* 0x010fe40008011606 */
[----:B------:R-:W-:Y:S02]  /*5db0*/  @!UP0 USEL UR7, UR38, UR4, !UP2 ;  /* 0x0000000426078287 */ /* 0x000fe4000d000000 */
[----:B------:R-:W-:Y:S04]  /*5dc0*/  @!UP0 USEL UR6, UR37, UR6, !UP1 ;  /* 0x0000000625068287 */ /* 0x000fe8000c800000 */
[----:B------:R-:W-:Y:S02]  /*5dd0*/  @!UP0 UIADD3 UR4, UPT, UPT, -UR7, UR6, URZ ;  /* 0x0000000607048290 */ /* 0x000fe4000fffe1ff */
[----:B------:R-:W-:Y:S02]  /*5de0*/  @!UP0 UIADD3 UR6, UPT, UPT, UR7, -UR6, URZ ;  /* 0x8000000607068290 */ /* 0x000fe4000fffe0ff */
[----:B------:R-:W-:Y:S02]  /*5df0*/  @!UP0 UIMAD UR38, UR4, UR5, UR38 ;  /* 0x00000005042682a4 */ /* 0x000fe4000f8e0226 */
[----:B------:R-:W-:Y:S01]  /*5e00*/  @!UP0 UIMAD UR37, UR6, UR14, UR37 ;  /* 0x0000000e062582a4 */ /* 0x000fe2000f8e0225 */
[----:B------:R-:W-:Y:S11]  /*5e10*/  @!P0 BRA `(.L_x_94) ;  /* 0x00000000007c8947 */ /* 0x000ff60003800000 */
[----:B------:R-:W2:Y:S01]  /*5e20*/  LDCU.64 UR8, c[0x4][0x80] ;  /* 0x01001000ff0877ac */ /* 0x000ea20008000a00 */
[----:B------:R-:W-:Y:S01]  /*5e30*/  MOV R2, 0x0 ;  /* 0x0000000000027802 */ /* 0x000fe20000000f00 */
[----:B------:R-:W-:Y:S02]  /*5e40*/  HFMA2 R12, -RZ, RZ, 0, 5.9604644775390625e-08 ;  /* 0x00000001ff0c7431 */ /* 0x000fe400000001ff */
[----:B------:R-:W-:Y:S01]  /*5e50*/  IMAD.MOV.U32 R8, RZ, RZ, 0x70 ;  /* 0x00000070ff087424 */ /* 0x000fe200078e00ff */
[----:B------:R3:W4:Y:S01]  /*5e60*/  LDC.64 R14, c[0x4][R2] ;  /* 0x01000000020e7b82 */ /* 0x0007220000000a00 */
[----:B------:R-:W1:Y:S01]  /*5e70*/  LDCU.64 UR6, c[0x4][0x88] ;  /* 0x01001100ff0677ac */ /* 0x000e620008000a00 */
[----:B------:R-:W-:Y:S01]  /*5e80*/  IMAD.MOV.U32 R13, RZ, RZ, RZ ;  /* 0x000000ffff0d7224 */ /* 0x000fe200078e00ff */
[----:B------:R-:W1:Y:S01]  /*5e90*/  LDCU.64 UR4, c[0x4][0x8] ;  /* 0x01000100ff0477ac */ /* 0x000e620008000a00 */
[----:B--2---:R-:W-:Y:S01]  /*5ea0*/  MOV R5, UR9 ;  /* 0x0000000900057c02 */ /* 0x004fe20008000f00 */
[----:B------:R-:W-:Y:S01]  /*5eb0*/  IMAD.U32 R4, RZ, RZ, UR8 ;  /* 0x00000008ff047e24 */ /* 0x000fe2000f8e00ff */
[----:B-1----:R-:W-:Y:S01]  /*5ec0*/  MOV R7, UR7 ;  /* 0x0000000700077c02 */ /* 0x002fe20008000f00 */
[----:B------:R-:W-:Y:S01]  /*5ed0*/  IMAD.U32 R6, RZ, RZ, UR6 ;  /* 0x00000006ff067e24 */ /* 0x000fe2000f8e00ff */
[----:B------:R-:W-:Y:S01]  /*5ee0*/  MOV R11, UR5 ;  /* 0x00000005000b7c02 */ /* 0x000fe20008000f00 */
[----:B------:R-:W-:Y:S02]  /*5ef0*/  IMAD.U32 R10, RZ, RZ, UR4 ;  /* 0x00000004ff0a7e24 */ /* 0x000fe4000f8e00ff */
[----:B------:R-:W-:Y:S07]  /*5f00*/  LEPC R20, `(.L_x_95) ;  /* 0x000000001014794e */ /* 0x000fee0000000000 */
[----:B---345:R-:W-:Y:S05]  /*5f10*/  CALL.ABS.NOINC R14 ;  /* 0x000000000e007343 */ /* 0x038fea0003c00000 */
.L_x_95:
[----:B------:R-:W1:Y:S01]  /*5f20*/  LDCU.64 UR8, c[0x4][0x80] ;  /* 0x01001000ff0877ac */ /* 0x000e620008000a00 */
[----:B------:R-:W2:Y:S01]  /*5f30*/  LDC.64 R2, c[0x4][R2] ;  /* 0x0100000002027b82 */ /* 0x000ea20000000a00 */
[----:B------:R-:W-:Y:S02]  /*5f40*/  HFMA2 R12, -RZ, RZ, 0, 5.9604644775390625e-08 ;  /* 0x00000001ff0c7431 */ /* 0x000fe400000001ff */
[----:B------:R-:W-:Y:S02]  /*5f50*/  IMAD.MOV.U32 R8, RZ, RZ, 0x70 ;  /* 0x00000070ff087424 */ /* 0x000fe400078e00ff */
[----:B------:R-:W-:Y:S01]  /*5f60*/  IMAD.MOV.U32 R13, RZ, RZ, RZ ;  /* 0x000000ffff0d7224 */ /* 0x000fe200078e00ff */
[----:B------:R-:W3:Y:S01]  /*5f70*/  LDCU.64 UR6, c[0x4][0x88] ;  /* 0x01001100ff0677ac */ /* 0x000ee20008000a00 */
[----:B------:R-:W4:Y:S01]  /*5f80*/  LDCU.64 UR4, c[0x4][0x8] ;  /* 0x01000100ff0477ac */ /* 0x000f220008000a00 */
[----:B-1----:R-:W-:Y:S02]  /*5f90*/  MOV R4, UR8 ;  /* 0x0000000800047c02 */ /* 0x002fe40008000f00 */
[----:B------:R-:W-:Y:S02]  /*5fa0*/  MOV R5, UR9 ;  /* 0x0000000900057c02 */ /* 0x000fe40008000f00 */
[----:B---3--:R-:W-:Y:S01]  /*5fb0*/  MOV R7, UR7 ;  /* 0x0000000700077c02 */ /* 0x008fe20008000f00 */
[----:B------:R-:W-:Y:S01]  /*5fc0*/  IMAD.U32 R6, RZ, RZ, UR6 ;  /* 0x00000006ff067e24 */ /* 0x000fe2000f8e00ff */
[----:B----4-:R-:W-:Y:S01]  /*5fd0*/  MOV R11, UR5 ;  /* 0x00000005000b7c02 */ /* 0x010fe20008000f00 */
[----:B------:R-:W-:Y:S02]  /*5fe0*/  IMAD.U32 R10, RZ, RZ, UR4 ;  /* 0x00000004ff0a7e24 */ /* 0x000fe4000f8e00ff */
[----:B------:R-:W-:Y:S07]  /*5ff0*/  LEPC R20, `(.L_x_94) ;  /* 0x000000001014794e */ /* 0x000fee0000000000 */
[----:B--2---:R-:W-:Y:S05]  /*6000*/  CALL.ABS.NOINC R2 ;  /* 0x0000000002007343 */ /* 0x004fea0003c00000 */
.L_x_94:
[----:B------:R-:W-:Y:S05]  /*6010*/  BSYNC.RECONVERGENT B6 ;  /* 0x0000000000067941 */ /* 0x000fea0003800200 */
.L_x_93:
[----:B------:R-:W-:Y:S02]  /*6020*/  R2UR UR6, R90 ;  /* 0x000000005a0672ca */ /* 0x000fe400000e0000 */
[----:B------:R-:W-:Y:S02]  /*6030*/  R2UR UR5, R105 ;  /* 0x00000000690572ca */ /* 0x000fe400000e0000 */
[----:B------:R-:W-:Y:S02]  /*6040*/  R2UR UR4, R104 ;  /* 0x00000000680472ca */ /* 0x000fe400000e0000 */
[----:B------:R-:W-:Y:S02]  /*6050*/  ISETP.NE.U32.AND P4, PT, R82, RZ, PT ;  /* 0x000000ff5200720c */ /* 0x000fe40003f85070 */
[----:B------:R-:W-:Y:S02]  /*6060*/  ISETP.NE.U32.AND P2, PT, RZ, UR60, PT ;  /* 0x0000003cff007c0c */ /* 0x000fe4000bf45070 */
[----:B------:R-:W-:Y:S02]  /*6070*/  ISETP.NE.AND.EX P4, PT, R83, RZ, PT, P4 ;  /* 0x000000ff5300720c */ /* 0x000fe40003f85340 */
[----:B------:R-:W-:Y:S01]  /*6080*/  ISETP.NE.AND.EX P2, PT, RZ, UR61, PT, P2 ;  /* 0x0000003dff007c0c */ /* 0x000fe2000bf45320 */
[----:B------:R-:W-:Y:S02]  /*6090*/  UISETP.NE.AND UP2, UPT, UR6, URZ, UPT ;  /* 0x000000ff0600728c */ /* 0x000fe4000bf45270 */
[----:B------:R-:W-:Y:S04]  /*60a0*/  UISETP.NE.U32.AND UP0, UPT, UR5, URZ, UPT ;  /* 0x000000ff0500728c */ /* 0x000fe8000bf05070 */
[----:B------:R-:W-:Y:S01]  /*60b0*/  UISETP.NE.AND.EX UP1, UPT, UR4, URZ, UPT, UP0 ;  /* 0x000000ff0400728c */ /* 0x000fe2000bf25300 */
[----:B------:R-:W-:Y:S01]  /*60c0*/  PLOP3.LUT P1, PT, PT, PT, UP2, 0x80, 0x8 ;  /* 0x000000000008781c */ /* 0x000fe20003f2f028 */
[----:B------:R-:W-:Y:S03]  /*60d0*/  UPLOP3.LUT UP0, UPT, UPT, UPT, UPT, 0x40, 0x4 ;  /* 0x000000000004789c */ /* 0x000fe60003f0e870 */
[----:B------:R-:W-:Y:S06]  /*60e0*/  @UP2 UPLOP3.LUT UP0, UPT, UPT, UPT, UP1, 0x80, 0x8 ;  /* 0x000000000008289c */ /* 0x000fec0003f0f010 */
[----:B------:R-:W-:Y:S01]  /*60f0*/  PLOP3.LUT P0, PT, PT, PT, UP0, 0x80, 0x8 ;  /* 0x000000000008781c */ /* 0x000fe20003f0f008 */
[----:B------:R-:W-:Y:S01]  /*6100*/  @!UPT UIADD3 URZ, UPT, UPT, URZ, URZ, URZ ;  /* 0x000000fffffff290 */ /* 0x000fe2000fffe0ff */
[----:B------:R-:W-:Y:S11]  /*6110*/  BRA.U !UP1, `(.L_x_96) ;  /* 0x0000000109407547 */ /* 0x000ff6000b800000 */
[----:B------:R-:W-:Y:S01]  /*6120*/  UISETP.NE.U32.AND UP0, UPT, UR60, URZ, UPT ;  /* 0x000000ff3c00728c */ /* 0x000fe2000bf05070 */
[----:B------:R-:W-:Y:S01]  /*6130*/  R2UR UR6, R105 ;  /* 0x00000000690672ca */ /* 0x000fe200000e0000 */
[----:B------:R-:W2:Y:S01]  /*6140*/  LDCU.64 UR8, c[0x0][0x358] ;  /* 0x00006b00ff0877ac */ /* 0x000ea20008000a00 */
[----:B------:R-:W-:Y:S02]  /*6150*/  HFMA2 R86, -RZ, RZ, 0, 5.9604644775390625e-08 ;  /* 0x00000001ff567431 */ /* 0x000fe400000001ff */
[----:B-1----:R-:W-:Y:S01]  /*6160*/  IMAD.MOV.U32 R0, RZ, RZ, 0x1 ;  /* 0x00000001ff007424 */ /* 0x002fe200078e00ff */
[----:B------:R-:W-:Y:S06]  /*6170*/  UISETP.NE.AND.EX UP0, UPT, UR61, URZ, UPT, UP0 ;  /* 0x000000ff3d00728c */ /* 0x000fec000bf05300 */
[----:B------:R-:W-:Y:S05]  /*6180*/  PLOP3.LUT P3, PT, PT, PT, UP0, 0x80, 0x8 ;  /* 0x000000000008781c */ /* 0x000fea0003f6f008 */
[----:B------:R-:W1:Y:S01]  /*6190*/  @UP0 LDCU.64 UR4, c[0x0][0x888] ;  /* 0x00011100ff0407ac */ /* 0x000e620008000a00 */
[----:B------:R-:W-:Y:S07]  /*61a0*/  @UP0 UIMAD UR6, UR36, UR6, URZ ;  /* 0x00000006240602a4 */ /* 0x000fee000f8e02ff */
[----:B------:R-:W-:Y:S01]  /*61b0*/  @!P3 PRMT R86, R0, 0x7610, R86 ;  /* 0x000076100056b816 */ /* 0x000fe20000000056 */
[----:B-1----:R-:W-:Y:S06]  /*61c0*/  @UP0 UIMAD.WIDE UR4, UR6, 0x4, UR4 ;  /* 0x00000004060408a5 */ /* 0x002fec000f8e0204 */
[----:B------:R-:W-:Y:S02]  /*61d0*/  IMAD.U32 R2, RZ, RZ, UR4 ;  /* 0x00000004ff027e24 */ /* 0x000fe4000f8e00ff */
[----:B------:R-:W-:Y:S03]  /*61e0*/  IMAD.U32 R3, RZ, RZ, UR5 ;  /* 0x00000005ff037e24 */ /* 0x000fe6000f8e00ff */
[----:B------:R-:W1:Y:S02]  /*61f0*/  @!UP0 LDCU UR4, c[0x0][0x880] ;  /* 0x00011000ff0487ac */ /* 0x000e640008000800 */
[----:B--2--5:R2:W5:Y:S02]  /*6200*/  @P3 LDG.E R45, desc[UR8][R2.64] ;  /* 0x00000008022d3981 */ /* 0x024564000c1e1900 */
[----:B-12---:R-:W-:Y:S02]  /*6210*/  @!P3 MOV R45, UR4 ;  /* 0x00000004002dbc02 */ /* 0x006fe40008000f00 */
.L_x_96:
[----:B------:R-:W-:Y:S05]  /*6220*/  @!P4 BRA `(.L_x_97) ;  /* 0x000000000024c947 */ /* 0x000fea0003800000 */
[----:B------:R-:W-:Y:S01]  /*6230*/  ISETP.NE.U32.AND P3, PT, R80, RZ, PT ;  /* 0x000000ff5000720c */ /* 0x000fe20003f65070 */
[----:B------:R-:W2:Y:S03]  /*6240*/  LDCU.64 UR4, c[0x0][0x358] ;  /* 0x00006b00ff0477ac */ /* 0x000ea60008000a00 */
[----:B------:R-:W-:Y:S11]  /*6250*/  ISETP.NE.AND.EX P3, PT, R81, RZ, PT, P3 ;  /* 0x000000ff5100720c */ /* 0x000ff60003f65330 */
[----:B------:R-:W-:Y:S02]  /*6260*/  @!UPT UIADD3 URZ, UPT, UPT, URZ, URZ, URZ ;  /* 0x000000fffffff290 */ /* 0x000fe4000fffe0ff */
[----:B------:R-:W3:Y:S01]  /*6270*/  @P3 LDC.64 R2, c[0x0][0x8a8] ;  /* 0x00022a00ff023b82 */ /* 0x000ee20000000a00 */
[----:B-1----:R-:W-:Y:S04]  /*6280*/  @P3 IMAD R0, R82, UR36, RZ ;  /* 0x0000002452003c24 */ /* 0x002fe8000f8e02ff */
[----:B---3--:R-:W-:Y:S05]  /*6290*/  @P3 IMAD.WIDE R2, R0, 0x4, R2 ;  /* 0x0000000400023825 */ /* 0x008fea00078e0202 */
[----:B--2--5:R2:W5:Y:S02]  /*62a0*/  @P3 LDG.E R38, desc[UR4][R2.64] ;  /* 0x0000000402263981 */ /* 0x024564000c1e1900 */
[----:B--2---:R-:W3:Y:S02]  /*62b0*/  @!P3 LDC R38, c[0x0][0x8a0] ;  /* 0x00022800ff26bb82 */ /* 0x004ee40000000800 */
.L_x_97:
[----:B-----5:R-:W-:Y:S01]  /*62c0*/  FSETP.NEU.AND P3, PT, R45, RZ, PT ;  /* 0x000000ff2d00720b */ /* 0x020fe20003f6d000 */
[----:B------:R-:W-:Y:S01]  /*62d0*/  IMAD.SHL.U32 R110, R84, 0x4, RZ ;  /* 0x00000004546e7824 */ /* 0x000fe200078e00ff */
[----:B------:R-:W-:Y:S01]  /*62e0*/  SEL R3, RZ, 0xffffffff, P2 ;  /* 0xffffffffff037807 */ /* 0x000fe20001000000 */
[----:B------:R-:W-:Y:S01]  /*62f0*/  IMAD.SHL.U32 R113, R101, 0x10, RZ ;  /* 0x0000001065717824 */ /* 0x000fe200078e00ff */
[----:B------:R-:W-:Y:S01]  /*6300*/  @P1 LOP3.LUT P2, RZ, R86, 0xff, RZ, 0xc0, !PT ;  /* 0x000000ff56ff1812 */ /* 0x000fe2000784c0ff */
[----:B------:R-:W-:Y:S01]  /*6310*/  VIADD R109, R110, UR43 ;  /* 0x0000002b6e6d7c36 */ /* 0x000fe20008000000 */
[----:B-1----:R-:W-:Y:S01]  /*6320*/  @P1 SEL R0, RZ, 0xffffffff, P3 ;  /* 0xffffffffff001807 */ /* 0x002fe20001800000 */
[----:B------:R-:W-:Y:S01]  /*6330*/  IMAD.MOV.U32 R115, RZ, RZ, -0x10 ;  /* 0xfffffff0ff737424 */ /* 0x000fe200078e00ff */
[----:B------:R-:W-:Y:S01]  /*6340*/  LEA R111, R36, UR43, 0x3 ;  /* 0x0000002b246f7c11 */ /* 0x000fe2000f8e18ff */
[----:B------:R-:W-:Y:S01]  /*6350*/  IMAD.SHL.U32 R114, R102, 0x10, RZ ;  /* 0x0000001066727824 */ /* 0x000fe200078e00ff */
[----:B------:R-:W-:Y:S01]  /*6360*/  @P0 SEL R0, R3, R0, !P2 ;  /* 0x0000000003000207 */ /* 0x000fe20005000000 */
[C---:B------:R-:W-:Y:S01]  /*6370*/  IMAD.IADD R97, R109.reuse, 0x1, R113 ;  /* 0x000000016d617824 */ /* 0x040fe200078e0271 */
[----:B------:R-:W-:Y:S01]  /*6380*/  PLOP3.LUT P2, PT, PT, PT, UP1, 0x80, 0x8 ;  /* 0x000000000008781c */ /* 0x000fe20003f4f018 */
[----:B------:R-:W-:Y:S01]  /*6390*/  IMAD.IADD R108, R109, 0x1, R114 ;  /* 0x000000016d6c7824 */ /* 0x000fe200078e0272 */
[----:B------:R-:W-:Y:S01]  /*63a0*/  @P1 LOP3.LUT R0, R0, 0x1, RZ, 0xc0, !PT ;  /* 0x0000000100001812 */ /* 0x000fe200078ec0ff */
[----:B------:R-:W-:Y:S01]  /*63b0*/  IMAD.IADD R95, R114, 0x1, R97 ;  /* 0x00000001725f7824 */ /* 0x000fe200078e0261 */
[----:B------:R-:W-:Y:S01]  /*63c0*/  LOP3.LUT P4, R92, R86, 0xff, RZ, 0xc0, !PT ;  /* 0x000000ff565c7812 */ /* 0x000fe2000788c0ff */
[----:B------:R-:W-:Y:S01]  /*63d0*/  BSSY B1, `(.L_x_98) ;  /* 0x0000049000017945 */ /* 0x000fe20003800000 */
[----:B------:R-:W-:Y:S01]  /*63e0*/  ISETP.NE.U32.OR P5, PT, R0, 0x1, !P1 ;  /* 0x000000010000780c */ /* 0x000fe20004fa5470 */
[----:B------:R-:W-:Y:S01]  /*63f0*/  IMAD.MOV.U32 R116, RZ, RZ, 0x1 ;  /* 0x00000001ff747424 */ /* 0x000fe200078e00ff */
[----:B------:R-:W-:Y:S01]  /*6400*/  SEL R2, RZ, 0xffffffff, P3 ;  /* 0xffffffffff027807 */ /* 0x000fe20001800000 */
[----:B------:R-:W-:Y:S01]  /*6410*/  IMAD R39, R36, 0x100, R37 ;  /* 0x0000010024277824 */ /* 0x000fe200078e0225 */
[----:B------:R-:W-:Y:S01]  /*6420*/  P2R R107, PR, RZ, 0x20 ;  /* 0x00000020ff6b7803 */ /* 0x000fe20000000000 */
[----:B------:R-:W-:Y:S01]  /*6430*/  IMAD.MOV.U32 R112, RZ, RZ, RZ ;  /* 0x000000ffff707224 */ /* 0x000fe200078e00ff */
[----:B------:R-:W-:Y:S02]  /*6440*/  CS2R R70, SRZ ;  /* 0x0000000000467805 */ /* 0x000fe4000001ff00 */
[----:B------:R-:W-:Y:S02]  /*6450*/  @P2 SEL R2, R3, R2, !P4 ;  /* 0x0000000203022207 */ /* 0x000fe40006000000 */
[----:B------:R-:W-:Y:S02]  /*6460*/  CS2R R68, SRZ ;  /* 0x0000000000447805 */ /* 0x000fe4000001ff00 */
[----:B------:R-:W-:Y:S02]  /*6470*/  CS2R R66, SRZ ;  /* 0x0000000000427805 */ /* 0x000fe4000001ff00 */
[----:B------:R-:W-:Y:S02]  /*6480*/  CS2R R64, SRZ ;  /* 0x0000000000407805 */ /* 0x000fe4000001ff00 */
[----:B------:R-:W-:Y:S02]  /*6490*/  LOP3.LUT R2, R2, 0x1, RZ, 0xc0, !PT ;  /* 0x0000000102027812 */ /* 0x000fe400078ec0ff */
[----:B------:R-:W-:Y:S02]  /*64a0*/  CS2R R62, SRZ ;  /* 0x00000000003e7805 */ /* 0x000fe4000001ff00 */
[----:B------:R-:W-:Y:S02]  /*64b0*/  @P5 SHF.L.U32 R0, RZ, 0x1f, RZ ;  /* 0x0000001fff005819 */ /* 0x000fe400000006ff */
[----:B------:R-:W-:Y:S02]  /*64c0*/  CS2R R60, SRZ ;  /* 0x00000000003c7805 */ /* 0x000fe4000001ff00 */
[----:B------:R-:W-:Y:S02]  /*64d0*/  ISETP.NE.U32.AND P2, PT, R2, 0x1, PT ;  /* 0x000000010200780c */ /* 0x000fe40003f45070 */
[----:B------:R-:W-:Y:S01]  /*64e0*/  CS2R R58, SRZ ;  /* 0x00000000003a7805 */ /* 0x000fe2000001ff00 */
[----:B------:R1:W2:Y:S01]  /*64f0*/  @P5 SYNCS.PHASECHK.TRANS64.TRYWAIT P1, [UR43+0x30], R0 ;  /* 0x00003000ff0055a7 */ /* 0x0002a2000802112b */
[----:B------:R-:W-:Y:S02]  /*6500*/  CS2R R56, SRZ ;  /* 0x0000000000387805 */ /* 0x000fe4000001ff00 */
[----:B------:R-:W-:Y:S02]  /*6510*/  P2R R117, PR, RZ, 0x4 ;  /* 0x00000004ff757803 */ /* 0x000fe40000000000 */
[----:B------:R-:W-:Y:S02]  /*6520*/  CS2R R54, SRZ ;  /* 0x0000000000367805 */ /* 0x000fe4000001ff00 */
[----:B------:R-:W-:Y:S02]  /*6530*/  ISETP.NE.U32.AND P2, PT, R85, 0x1, PT ;  /* 0x000000015500780c */ /* 0x000fe40003f45070 */
[----:B------:R-:W-:Y:S02]  /*6540*/  CS2R R52, SRZ ;  /* 0x0000000000347805 */ /* 0x000fe4000001ff00 */
[----:B------:R-:W-:Y:S02]  /*6550*/  CS2R R50, SRZ ;  /* 0x0000000000327805 */ /* 0x000fe4000001ff00 */
[----:B------:R-:W-:Y:S02]  /*6560*/  CS2R R48, SRZ ;  /* 0x0000000000307805 */ /* 0x000fe4000001ff00 */
[----:B------:R-:W-:Y:S02]  /*6570*/  SEL R115, R115, 0x10, !P2 ;  /* 0x0000001073737807 */ /* 0x000fe40005000000 */
[----:B------:R-:W-:Y:S02]  /*6580*/  CS2R R74, SRZ ;  /* 0x00000000004a7805 */ /* 0x000fe4000001ff00 */
[----:B------:R-:W-:Y:S02]  /*6590*/  CS2R R72, SRZ ;  /* 0x0000000000487805 */ /* 0x000fe4000001ff00 */
[----:B------:R-:W-:Y:S02]  /*65a0*/  CS2R R78, SRZ ;  /* 0x00000000004e7805 */ /* 0x000fe4000001ff00 */
[----:B------:R-:W-:Y:S01]  /*65b0*/  CS2R R76, SRZ ;  /* 0x00000000004c7805 */ /* 0x000fe2000001ff00 */
[----:B------:R-:W-:Y:S02]  /*65c0*/  IMAD.IADD R109, R109, 0x1, R115 ;  /* 0x000000016d6d7824 */ /* 0x000fe400078e0273 */
[C---:B------:R-:W-:Y:S02]  /*65d0*/  IMAD.IADD R98, R115.reuse, 0x1, R108 ;  /* 0x0000000173627824 */ /* 0x040fe400078e026c */
[C---:B------:R-:W-:Y:S02]  /*65e0*/  IMAD.IADD R96, R115.reuse, 0x1, R97 ;  /* 0x0000000173607824 */ /* 0x040fe400078e0261 */
[----:B------:R-:W-:Y:S01]  /*65f0*/  IMAD.IADD R94, R115, 0x1, R95 ;  /* 0x00000001735e7824 */ /* 0x000fe200078e025f */
[----:B-1----:R-:W-:Y:S04]  /*6600*/  SHF.L.U32 R0, R100, 0x1f, RZ ;  /* 0x0000001f64007819 */ /* 0x002fe800000006ff */
[----:B------:R1:W4:Y:S01]  /*6610*/  SYNCS.PHASECHK.TRANS64.TRYWAIT P0, [R111+URZ+0xa0], R0 ;  /* 0x0000a0006f0075a7 */ /* 0x00032200080011ff */
[----:B--2---:R-:W-:Y:S01]  /*6620*/  @P5 SEL R116, RZ, 0x1, !P1 ;  /* 0x00000001ff745807 */ /* 0x004fe20004800000 */
[----:B-1----:R-:W-:Y:S06]  /*6630*/  @!P5 BRA `(.L_x_99) ;  /* 0x000000000088d947 */ /* 0x002fec0003800000 */
[----:B------:R-:W-:Y:S01]  /*6640*/  IMAD.MOV.U32 R71, RZ, RZ, RZ ;  /* 0x000000ffff477224 */ /* 0x000fe200078e00ff */
[----:B------:R-:W-:Y:S01]  /*6650*/  ISETP.NE.AND P1, PT, R116, RZ, PT ;  /* 0x000000ff7400720c */ /* 0x000fe20003f25270 */
[----:B------:R-:W-:Y:S01]  /*6660*/  BSSY B0, `(.L_x_100) ;  /* 0x0000014000007945 */ /* 0x000fe20003800000 */
[----:B------:R-:W-:Y:S02]  /*6670*/  CS2R R78, SRZ ;  /* 0x00000000004e7805 */ /* 0x000fe4000001ff00 */
        /* <DEDUP_REMOVED lines=13> */
[----:B------:R-:W-:Y:S01]  /*6750*/  CS2R R68, SRZ ;  /* 0x0000000000447805 */ /* 0x000fe2000001ff00 */
[----:B------:R-:W-:Y:S06]  /*6760*/  @P1 BRA `(.L_x_101) ;  /* 0x00000000000c1947 */ /* 0x000fec0003800000 */
[----:B------:R-:W-:Y:S04]  /*6770*/  SHF.L.U32 R3, RZ, 0x1f, RZ ;  /* 0x0000001fff037819 */ /* 0x000fe800000006ff */
[----:B------:R-:W1:Y:S02]  /*6780*/  SYNCS.PHASECHK.TRANS64.TRYWAIT P1, [UR43+0x30], R3 ;  /* 0x00003003ff0075a7 */ /* 0x000e64000802112b */
[----:B-1----:R-:W-:Y:S05]  /*6790*/  @!P1 BRA `(.L_x_102) ;  /* 0x0000007c009c9947 */ /* 0x002fea0003800000 */
.L_x_101:
[----:B------:R-:W-:Y:S05]  /*67a0*/  BSYNC B0 ;  /* 0x0000000000007941 */ /* 0x000fea0003800000 */
.L_x_100:
[----:B------:R-:W-:Y:S01]  /*67b0*/  ISETP.NE.AND P1, PT, R117, RZ, PT ;  /* 0x000000ff7500720c */ /* 0x000fe20003f25270 */
[----:B------:R-:W-:Y:S11]  /*67c0*/  HFMA2 R112, -RZ, RZ, 0, 5.9604644775390625e-08 ;  /* 0x00000001ff707431 */ /* 0x000ff600000001ff */
[----:B------:R-:W-:Y:S01]  /*67d0*/  @!UPT UIADD3 URZ, UPT, UPT, URZ, URZ, URZ ;  /* 0x000000fffffff290 */ /* 0x000fe2000fffe0ff */
[----:B------:R2:W1:Y:S04]  /*67e0*/  @P1 LDS.128 R76, [R110+UR43+0x400] ;  /* 0x0004002b6e4c1984 */ /* 0x0004680008000c00 */
[----:B------:R2:W1:Y:S04]  /*67f0*/  @P1 LDS.128 R72, [R109+0x400] ;  /* 0x000400006d481984 */ /* 0x0004680000000c00 */
[----:B------:R2:W1:Y:S04]  /*6800*/  @P1 LDS.128 R48, [R108+0x400] ;  /* 0x000400006c301984 */ /* 0x0004680000000c00 */
[----:B------:R2:W1:Y:S04]  /*6810*/  @P1 LDS.128 R52, [R98+0x400] ;  /* 0x0004000062341984 */ /* 0x0004680000000c00 */
[----:B------:R2:W1:Y:S04]  /*6820*/  @P1 LDS.128 R56, [R97+0x400] ;  /* 0x0004000061381984 */ /* 0x0004680000000c00 */
[----:B------:R2:W1:Y:S04]  /*6830*/  @P1 LDS.128 R60, [R96+0x400] ;  /* 0x00040000603c1984 */ /* 0x0004680000000c00 */
[----:B------:R2:W1:Y:S04]  /*6840*/  @P1 LDS.128 R64, [R95+0x400] ;  /* 0x000400005f401984 */ /* 0x0004680000000c00 */
[----:B------:R2:W1:Y:S02]  /*6850*/  @P1 LDS.128 R68, [R94+0x400] ;  /* 0x000400005e441984 */ /* 0x0004640000000c00 */
.L_x_99:
[----:B------:R-:W-:Y:S05]  /*6860*/  BSYNC B1 ;  /* 0x0000000000017941 */ /* 0x000fea0003800000 */
.L_x_98:
[----:B-1----:R-:W-:Y:S04]  /*6870*/  SHF.R.U32.HI R2, RZ, 0x15, R39 ;  /* 0x00000015ff027819 */ /* 0x002fe80000011627 */
[----:B------:R-:W-:Y:S01]  /*6880*/  LOP3.LUT P1, RZ, R2, 0x3, R87, 0x48, !PT ;  /* 0x0000000302ff7812 */ /* 0x000fe20007824857 */
[----:B------:R-:W-:Y:S01]  /*6890*/  @!UPT UIADD3 URZ, UPT, UPT, URZ, URZ, URZ ;  /* 0x000000fffffff290 */ /* 0x000fe2000fffe0ff */
[----:B----4-:R-:W-:Y:S11]  /*68a0*/  @P0 BRA `(.L_x_103) ;  /* 0x0000000000080947 */ /* 0x010ff60003800000 */
[----:B------:R-:W1:Y:S02]  /*68b0*/  SYNCS.PHASECHK.TRANS64.TRYWAIT P0, [R111+URZ+0xa0], R0 ;  /* 0x0000a0006f0075a7 */ /* 0x000e6400080011ff */
[----:B-1----:R-:W-:Y:S05]  /*68c0*/  @!P0 BRA `(.L_x_104) ;  /* 0x0000007c00688947 */ /* 0x002fea0003800000 */
.L_x_103:
[----:B------:R-:W-:Y:S05]  /*68d0*/  @!P1 BRA `(.L_x_105) ;  /* 0x0000000000409947 */ /* 0x000fea0003800000 */
[----:B------:R-:W4:Y:S01]  /*68e0*/  LDCU.64 UR8, c[0x4][0x70] ;  /* 0x01000e00ff0877ac */ /* 0x000f220008000a00 */
[----:B------:R-:W-:Y:S01]  /*68f0*/  MOV R3, 0x0 ;  /* 0x0000000000037802 */ /* 0x000fe20000000f00 */
[----:B------:R-:W-:Y:S02]  /*6900*/  HFMA2 R12, -RZ, RZ, 0, 5.9604644775390625e-08 ;  /* 0x00000001ff0c7431 */ /* 0x000fe400000001ff */
[----:B------:R-:W-:Y:S02]  /*6910*/  IMAD.MOV.U32 R8, RZ, RZ, 0x192 ;  /* 0x00000192ff087424 */ /* 0x000fe400078e00ff */
[----:B------:R-:W-:Y:S01]  /*6920*/  IMAD.MOV.U32 R13, RZ, RZ, RZ ;  /* 0x000000ffff0d7224 */ /* 0x000fe200078e00ff */
[----:B------:R-:W5:Y:S01]  /*6930*/  LDCU.64 UR6, c[0x4][0x78] ;  /* 0x01000f00ff0677ac */ /* 0x000f620008000a00 */
[----:B------:R-:W1:Y:S01]  /*6940*/  LDC.64 R2, c[0x4][R3] ;  /* 0x0100000003027b82 */ /* 0x000e620000000a00 */
[----:B------:R-:W2:Y:S01]  /*6950*/  LDCU.64 UR4, c[0x4][0x10] ;  /* 0x01000200ff0477ac */ /* 0x000ea20008000a00 */
[----:B----4-:R-:W-:Y:S01]  /*6960*/  MOV R5, UR9 ;  /* 0x0000000900057c02 */ /* 0x010fe20008000f00 */
[----:B------:R-:W-:Y:S01]  /*6970*/  IMAD.U32 R4, RZ, RZ, UR8 ;  /* 0x00000008ff047e24 */ /* 0x000fe2000f8e00ff */
[----:B-----5:R-:W-:Y:S01]  /*6980*/  MOV R7, UR7 ;  /* 0x0000000700077c02 */ /* 0x020fe20008000f00 */
[----:B------:R-:W-:Y:S01]  /*6990*/  IMAD.U32 R6, RZ, RZ, UR6 ;  /* 0x00000006ff067e24 */ /* 0x000fe2000f8e00ff */
[----:B--2---:R-:W-:Y:S01]  /*69a0*/  MOV R11, UR5 ;  /* 0x00000005000b7c02 */ /* 0x004fe20008000f00 */
[----:B------:R-:W-:Y:S02]  /*69b0*/  IMAD.U32 R10, RZ, RZ, UR4 ;  /* 0x00000004ff0a7e24 */ /* 0x000fe4000f8e00ff */
[----:B------:R-:W-:Y:S07]  /*69c0*/  LEPC R20, `(.L_x_105) ;  /* 0x000000001014794e */ /* 0x000fee0000000000 */
[----:B-1-3--:R-:W-:Y:S05]  /*69d0*/  CALL.ABS.NOINC R2 ;  /* 0x0000000002007343 */ /* 0x00afea0003c00000 */
.L_x_105:
[----:B------:R-:W-:Y:S01]  /*69e0*/  LOP3.LUT R40, R76, 0xffffe000, RZ, 0xc0, !PT ;  /* 0xffffe0004c287812 */ /* 0x000fe200078ec0ff */
[----:B------:R-:W-:Y:S05]  /*69f0*/  WARPSYNC.ALL ;  /* 0x0000000000007948 */ /* 0x000fea0003800000 */
[----:B------:R-:W-:Y:S01]  /*6a00*/  R2UR UR4, R39 ;  /* 0x00000000270472ca */ /* 0x000fe200000e0000 */
[----:B------:R-:W-:Y:S01]  /*6a10*/  BSSY.RECONVERGENT B0, `(.L_x_106) ;  /* 0x000009c000007945 */ /* 0x000fe20003800200 */
[----:B------:R-:W-:Y:S02]  /*6a20*/  LOP3.LUT R41, R77, 0xffffe000, RZ, 0xc0, !PT ;  /* 0xffffe0004d297812 */ /* 0x000fe400078ec0ff */
[----:B------:R-:W-:Y:S02]  /*6a30*/  LOP3.LUT R42, R78, 0xffffe000, RZ, 0xc0, !PT ;  /* 0xffffe0004e2a7812 */ /* 0x000fe400078ec0ff */
[----:B------:R-:W-:Y:S02]  /*6a40*/  LOP3.LUT R43, R79, 0xffffe000, RZ, 0xc0, !PT ;  /* 0xffffe0004f2b7812 */ /* 0x000fe400078ec0ff */
[----:B------:R-:W-:Y:S05]  /*6a50*/  ISETP.NE.AND P0, PT, R103, RZ, PT ;  /* 0x000000ff6700720c */ /* 0x000fea0003f05270 */
[----:B------:R-:W1:Y:S02]  /*6a60*/  LDTM.x32 R4, tmem[UR4] ;  /* 0x00000004000479ee */ /* 0x000e6400082c0000 */
[C---:B-1-3--:R-:W-:Y:S01]  /*6a70*/  FMUL R0, R38.reuse, R4 ;  /* 0x0000000426007220 */ /* 0x04afe20000400000 */
[C---:B------:R-:W-:Y:S01]  /*6a80*/  FMUL R2, R38.reuse, R5 ;  /* 0x0000000526027220 */ /* 0x040fe20000400000 */
[C---:B------:R-:W-:Y:S01]  /*6a90*/  FMUL R3, R38.reuse, R6 ;  /* 0x0000000626037220 */ /* 0x040fe20000400000 */
[----:B------:R-:W-:Y:S01]  /*6aa0*/  FMUL R7, R38, R7 ;  /* 0x0000000726077220 */ /* 0x000fe20000400000 */
[C---:B------:R-:W-:Y:S01]  /*6ab0*/  FFMA R40, R45.reuse, R40, R0 ;  /* 0x000000282d287223 */ /* 0x040fe20000000000 */
[----:B------:R-:W-:Y:S01]  /*6ac0*/  LOP3.LUT R0, R72, 0xffffe000, RZ, 0xc0, !PT ;  /* 0xffffe00048007812 */ /* 0x000fe200078ec0ff */
[----:B------:R-:W-:Y:S01]  /*6ad0*/  FFMA R41, R45, R41, R2 ;  /* 0x000000292d297223 */ /* 0x000fe20000000002 */
[----:B------:R-:W-:Y:S01]  /*6ae0*/  LOP3.LUT R2, R73, 0xffffe000, RZ, 0xc0, !PT ;  /* 0xffffe00049027812 */ /* 0x000fe200078ec0ff */
[C---:B------:R-:W-:Y:S01]  /*6af0*/  FFMA R42, R45.reuse, R42, R3 ;  /* 0x0000002a2d2a7223 */ /* 0x040fe20000000003 */
[----:B------:R-:W-:Y:S01]  /*6b00*/  LOP3.LUT R3, R74, 0xffffe000, RZ, 0xc0, !PT ;  /* 0xffffe0004a037812 */ /* 0x000fe200078ec0ff */
[----:B------:R-:W-:Y:S01]  /*6b10*/  FFMA R43, R45, R43, R7 ;  /* 0x0000002b2d2b7223 */ /* 0x000fe20000000007 */
[----:B------:R-:W-:Y:S01]  /*6b20*/  LOP3.LUT R7, R75, 0xffffe000, RZ, 0xc0, !PT ;  /* 0xffffe0004b077812 */ /* 0x000fe200078ec0ff */
[C---:B------:R-:W-:Y:S01]  /*6b30*/  FMUL R4, R38.reuse, R8 ;  /* 0x0000000826047220 */ /* 0x040fe20000400000 */
[----:B------:R-:W-:Y:S01]  /*6b40*/  F2FP.TF32.F32.PACK_B R40, R40 ;  /* 0x00000028ff28723e */ /* 0x000fe200024050ff */
[C---:B------:R-:W-:Y:S01]  /*6b50*/  FMUL R5, R38.reuse, R9 ;  /* 0x0000000926057220 */ /* 0x040fe20000400000 */
[----:B------:R-:W-:Y:S01]  /*6b60*/  F2FP.TF32.F32.PACK_B R41, R41 ;  /* 0x00000029ff29723e */ /* 0x000fe200024050ff */
[C---:B------:R-:W-:Y:S01]  /*6b70*/  FMUL R6, R38.reuse, R10 ;  /* 0x0000000a26067220 */ /* 0x040fe20000400000 */
[----:B------:R-:W-:Y:S01]  /*6b80*/  F2FP.TF32.F32.PACK_B R42, R42 ;  /* 0x0000002aff2a723e */ /* 0x000fe200024050ff */
[----:B------:R-:W-:Y:S01]  /*6b90*/  FMUL R11, R38, R11 ;  /* 0x0000000b260b7220 */ /* 0x000fe20000400000 */
[----:B------:R-:W-:Y:S01]  /*6ba0*/  F2FP.TF32.F32.PACK_B R43, R43 ;  /* 0x0000002bff2b723e */ /* 0x000fe200024050ff */
[C---:B------:R-:W-:Y:S01]  /*6bb0*/  FFMA R4, R45.reuse, R0, R4 ;  /* 0x000000002d047223 */ /* 0x040fe20000000004 */
[----:B------:R-:W-:Y:S01]  /*6bc0*/  LOP3.LUT R0, R48, 0xffffe000, RZ, 0xc0, !PT ;  /* 0xffffe00030007812 */ /* 0x000fe200078ec0ff */
[----:B------:R-:W-:Y:S01]  /*6bd0*/  FFMA R5, R45, R2, R5 ;  /* 0x000000022d057223 */ /* 0x000fe20000000005 */
[----:B------:R-:W-:Y:S01]  /*6be0*/  LOP3.LUT R2, R49, 0xffffe000, RZ, 0xc0, !PT ;  /* 0xffffe00031027812 */ /* 0x000fe200078ec0ff */
[C---:B------:R-:W-:Y:S01]  /*6bf0*/  FFMA R6, R45.reuse, R3, R6 ;  /* 0x000000032d067223 */ /* 0x040fe20000000006 */
[----:B------:R-:W-:Y:S01]  /*6c00*/  F2FP.TF32.F32.PACK_B R4, R4 ;  /* 0x00000004ff04723e */ /* 0x000fe200024050ff */
[C---:B------:R-:W-:Y:S01]  /*6c10*/  FFMA R7, R45.reuse, R7, R11 ;  /* 0x000000072d077223 */ /* 0x040fe2000000000b */
[----:B------:R-:W-:Y:S01]  /*6c20*/  F2FP.TF32.F32.PACK_B R5, R5 ;  /* 0x00000005ff05723e */ /* 0x000fe200024050ff */
[----:B------:R-:W-:Y:S01]  /*6c30*/  STS.128 [R110+UR43+0x400], R40 ;  /* 0x000400286e007988 */ /* 0x000fe20008000c2b */
[----:B------:R-:W-:Y:S01]  /*6c40*/  F2FP.TF32.F32.PACK_B R6, R6 ;  /* 0x00000006ff06723e */ /* 0x000fe200024050ff */
[C---:B------:R-:W-:Y:S01]  /*6c50*/  FMUL R8, R38.reuse, R12 ;  /* 0x0000000c26087220 */ /* 0x040fe20000400000 */
[----:B------:R-:W-:Y:S01]  /*6c60*/  F2FP.TF32.F32.PACK_B R7, R7 ;  /* 0x00000007ff07723e */ /* 0x000fe200024050ff */
[----:B------:R-:W-:Y:S01]  /*6c70*/  FMUL R9, R38, R13 ;  /* 0x0000000d26097220 */ /* 0x000fe20000400000 */
[----:B------:R-:W-:Y:S01]  /*6c80*/  LOP3.LUT R3, R50, 0xffffe000, RZ, 0xc0, !PT ;  /* 0xffffe00032037812 */ /* 0x000fe200078ec0ff */
[----:B------:R-:W-:Y:S01]  /*6c90*/  FFMA R8, R45, R0, R8 ;  /* 0x000000002d087223 */ /* 0x000fe20000000008 */
[----:B------:R-:W-:Y:S01]  /*6ca0*/  LOP3.LUT R11, R51, 0xffffe000, RZ, 0xc0, !PT ;  /* 0xffffe000330b7812 */ /* 0x000fe200078ec0ff */
[----:B------:R1:W-:Y:S01]  /*6cb0*/  STS.128 [R109+0x400], R4 ;  /* 0x000400046d007388 */ /* 0x0003e20000000c00 */
[----:B------:R-:W-:Y:S01]  /*6cc0*/  LOP3.LUT R0, R52, 0xffffe000, RZ, 0xc0, !PT ;  /* 0xffffe00034007812 */ /* 0x000fe200078ec0ff */
[C---:B------:R-:W-:Y:S01]  /*6cd0*/  FMUL R10, R38.reuse, R14 ;  /* 0x0000000e260a7220 */ /* 0x040fe20000400000 */
[----:B------:R-:W-:Y:S01]  /*6ce0*/  F2FP.TF32.F32.PACK_B R8, R8 ;  /* 0x00000008ff08723e */ /* 0x000fe200024050ff */
[C---:B------:R-:W-:Y:S01]  /*6cf0*/  FMUL R15, R38.reuse, R15 ;  /* 0x0000000f260f7220 */ /* 0x040fe20000400000 */
[----:B------:R-:W-:Y:S01]  /*6d00*/  FMUL R12, R38, R16 ;  /* 0x00000010260c7220 */ /* 0x000fe20000400000 */
[C---:B------:R-:W-:Y:S01]  /*6d10*/  FFMA R9, R45.reuse, R2, R9 ;  /* 0x000000022d097223 */ /* 0x040fe20000000009 */
[----:B------:R-:W-:Y:S01]  /*6d20*/  LOP3.LUT R2, R54, 0xffffe000, RZ, 0xc0, !PT ;  /* 0xffffe00036027812 */ /* 0x000fe200078ec0ff */
[----:B------:R-:W-:Y:S01]  /*6d30*/  FFMA R10, R45, R3, R10 ;  /* 0x000000032d0a7223 */ /* 0x000fe2000000000a */
[----:B------:R-:W-:Y:S01]  /*6d40*/  LOP3.LUT R3, R55, 0xffffe000, RZ, 0xc0, !PT ;  /* 0xffffe00037037812 */ /* 0x000fe200078ec0ff */
[C---:B------:R-:W-:Y:S01]  /*6d50*/  FFMA R11, R45.reuse, R11, R15 ;  /* 0x0000000b2d0b7223 */ /* 0x040fe2000000000f */
[----:B------:R-:W-:Y:S01]  /*6d60*/  F2FP.TF32.F32.PACK_B R9, R9 ;  /* 0x00000009ff09723e */ /* 0x000fe200024050ff */
[----:B------:R-:W-:Y:S01]  /*6d70*/  FFMA R12, R45, R0, R12 ;  /* 0x000000002d0c7223 */ /* 0x000fe2000000000c */
[----:B------:R-:W-:Y:S01]  /*6d80*/  LOP3.LUT R0, R53, 0xffffe000, RZ, 0xc0, !PT ;  /* 0xffffe00035007812 */ /* 0x000fe200078ec0ff */
[C---:B------:R-:W-:Y:S01]  /*6d90*/  FMUL R13, R38.reuse, R17 ;  /* 0x00000011260d7220 */ /* 0x040fe20000400000 */
[----:B------:R-:W-:Y:S01]  /*6da0*/  F2FP.TF32.F32.PACK_B R10, R10 ;  /* 0x0000000aff0a723e */ /* 0x000fe200024050ff */
[C---:B------:R-:W-:Y:S01]  /*6db0*/  FMUL R14, R38.reuse, R18 ;  /* 0x00000012260e7220 */ /* 0x040fe20000400000 */
[----:B------:R-:W-:Y:S01]  /*6dc0*/  F2FP.TF32.F32.PACK_B R11, R11 ;  /* 0x0000000bff0b723e */ /* 0x000fe200024050ff */
[----:B------:R-:W-:Y:S01]  /*6dd0*/  FMUL R19, R38, R19 ;  /* 0x0000001326137220 */ /* 0x000fe20000400000 */
[----:B------:R-:W-:Y:S01]  /*6de0*/  F2FP.TF32.F32.PACK_B R12, R12 ;  /* 0x0000000cff0c723e */ /* 0x000fe200024050ff */
[----:B------:R-:W-:Y:S01]  /*6df0*/  FFMA R13, R45, R0, R13 ;  /* 0x000000002d0d7223 */ /* 0x000fe2000000000d */
[----:B------:R-:W-:Y:S01]  /*6e00*/  LOP3.LUT R0, R57, 0xffffe000, RZ, 0xc0, !PT ;  /* 0xffffe00039007812 */ /* 0x000fe200078ec0ff */
[----:B------:R3:W-:Y:S01]  /*6e10*/  STS.128 [R108+0x400], R8 ;  /* 0x000400086c007388 */ /* 0x0007e20000000c00 */
        /* <DEDUP_REMOVED lines=8> */
[----:B------:R-:W-:Y:S01]  /*6ea0*/  FMUL R18, R38, R22 ;  /* 0x0000001626127220 */ /* 0x000fe20000400000 */
[----:B-1----:R-:W-:Y:S01]  /*6eb0*/  LOP3.LUT R4, R56, 0xffffe000, RZ, 0xc0, !PT ;  /* 0xffffe00038047812 */ /* 0x002fe200078ec0ff */
        /* <DEDUP_REMOVED lines=8> */
[----:B------:R3:W-:Y:S01]  /*6f40*/  STS.128 [R98+0x400], R12 ;  /* 0x0004000c62007388 */ /* 0x0007e20000000c00 */
[----:B------:R-:W-:Y:S01]  /*6f50*/  F2FP.TF32.F32.PACK_B R16, R16 ;  /* 0x00000010ff10723e */ /* 0x000fe200024050ff */
[C---:B------:R-:W-:Y:S01]  /*6f60*/  FFMA R18, R45.reuse, R2, R18 ;  /* 0x000000022d127223 */ /* 0x040fe20000000012 */
[----:B------:R-:W-:Y:S01]  /*6f70*/  LOP3.LUT R2, R62, 0xffffe000, RZ, 0xc0, !PT ;  /* 0xffffe0003e027812 */ /* 0x000fe200078ec0ff */
[C---:B------:R-:W-:Y:S01]  /*6f80*/  FFMA R19, R45.reuse, R3, R23 ;  /* 0x000000032d137223 */ /* 0x040fe20000000017 */
[----:B------:R-:W-:Y:S01]  /*6f90*/  F2FP.TF32.F32.PACK_B R17, R17 ;  /* 0x00000011ff11723e */ /* 0x000fe200024050ff */
[C---:B------:R-:W-:Y:S01]  /*6fa0*/  FFMA R20, R45.reuse, R4, R20 ;  /* 0x000000042d147223 */ /* 0x040fe20000000014 */
[----:B------:R-:W-:Y:S01]  /*6fb0*/  F2FP.TF32.F32.PACK_B R18, R18 ;  /* 0x00000012ff12723e */ /* 0x000fe200024050ff */
[----:B------:R-:W-:Y:S01]  /*6fc0*/  FFMA R21, R45, R0, R21 ;  /* 0x000000002d157223 */ /* 0x000fe20000000015 */
[C---:B------:R-:W-:Y:S01]  /*6fd0*/  FMUL R22, R38.reuse, R26 ;  /* 0x0000001a26167220 */ /* 0x040fe20000400000 */
[----:B------:R-:W-:Y:S01]  /*6fe0*/  LOP3.LUT R0, R63, 0xffffe000, RZ, 0xc0, !PT ;  /* 0xffffe0003f007812 */ /* 0x000fe200078ec0ff */
[----:B------:R-:W-:Y:S01]  /*6ff0*/  FMUL R27, R38, R27 ;  /* 0x0000001b261b7220 */ /* 0x000fe20000400000 */
[----:B------:R-:W-:Y:S01]  /*7000*/  F2FP.TF32.F32.PACK_B R19, R19 ;  /* 0x00000013ff13723e */ /* 0x000fe200024050ff */
[C---:B------:R-:W-:Y:S01]  /*7010*/  FFMA R22, R45.reuse, R2, R22 ;  /* 0x000000022d167223 */ /* 0x040fe20000000016 */
[----:B------:R-:W-:Y:S01]  /*7020*/  LOP3.LUT R3, R64, 0xffffe000, RZ, 0xc0, !PT ;  /* 0xffffe00040037812 */ /* 0x000fe200078ec0ff */
[----:B------:R-:W-:Y:S01]  /*7030*/  FFMA R23, R45, R0, R27 ;  /* 0x000000002d177223 */ /* 0x000fe2000000001b */
[C---:B------:R-:W-:Y:S01]  /*7040*/  FMUL R24, R38.reuse, R28 ;  /* 0x0000001c26187220 */ /* 0x040fe20000400000 */
[----:B------:R3:W-:Y:S01]  /*7050*/  STS.128 [R97+0x400], R16 ;  /* 0x0004001061007388 */ /* 0x0007e20000000c00 */
[----:B------:R-:W-:Y:S01]  /*7060*/  LOP3.LUT R4, R65, 0xffffe000, RZ, 0xc0, !PT ;  /* 0xffffe00041047812 */ /* 0x000fe200078ec0ff */
[----:B------:R-:W-:Y:S01]  /*7070*/  FMUL R25, R38, R29 ;  /* 0x0000001d26197220 */ /* 0x000fe20000400000 */
[----:B------:R-:W-:Y:S01]  /*7080*/  LOP3.LUT R2, R66, 0xffffe000, RZ, 0xc0, !PT ;  /* 0xffffe00042027812 */ /* 0x000fe200078ec0ff */
[C---:B------:R-:W-:Y:S01]  /*7090*/  FMUL R26, R38.reuse, R30 ;  /* 0x0000001e261a7220 */ /* 0x040fe20000400000 */
[----:B------:R-:W-:Y:S01]  /*70a0*/  LOP3.LUT R0, R67, 0xffffe000, RZ, 0xc0, !PT ;  /* 0xffffe00043007812 */ /* 0x000fe200078ec0ff */
[----:B------:R-:W-:Y:S01]  /*70b0*/  FMUL R31, R38, R31 ;  /* 0x0000001f261f7220 */ /* 0x000fe20000400000 */
[----:B------:R-:W-:Y:S01]  /*70c0*/  F2FP.TF32.F32.PACK_B R20, R20 ;  /* 0x00000014ff14723e */ /* 0x000fe200024050ff */
[C---:B------:R-:W-:Y:S01]  /*70d0*/  FFMA R24, R45.reuse, R3, R24 ;  /* 0x000000032d187223 */ /* 0x040fe20000000018 */
[----:B------:R-:W-:Y:S01]  /*70e0*/  F2FP.TF32.F32.PACK_B R21, R21 ;  /* 0x00000015ff15723e */ /* 0x000fe200024050ff */
[C---:B------:R-:W-:Y:S01]  /*70f0*/  FFMA R25, R45.reuse, R4, R25 ;  /* 0x000000042d197223 */ /* 0x040fe20000000019 */
[----:B------:R-:W-:Y:S01]  /*7100*/  F2FP.TF32.F32.PACK_B R22, R22 ;  /* 0x00000016ff16723e */ /* 0x000fe200024050ff */
[C---:B------:R-:W-:Y:S01]  /*7110*/  FFMA R26, R45.reuse, R2, R26 ;  /* 0x000000022d1a7223 */ /* 0x040fe2000000001a */
[----:B------:R-:W-:Y:S01]  /*7120*/  F2FP.TF32.F32.PACK_B R23, R23 ;  /* 0x00000017ff17723e */ /* 0x000fe200024050ff */
[----:B------:R-:W-:Y:S01]  /*7130*/  FFMA R27, R45, R0, R31 ;  /* 0x000000002d1b7223 */ /* 0x000fe2000000001f */
[----:B------:R-:W-:Y:S01]  /*7140*/  LOP3.LUT R2, R68, 0xffffe000, RZ, 0xc0, !PT ;  /* 0xffffe00044027812 */ /* 0x000fe200078ec0ff */
[C---:B------:R-:W-:Y:S01]  /*7150*/  FMUL R28, R38.reuse, R32 ;  /* 0x00000020261c7220 */ /* 0x040fe20000400000 */
[----:B------:R-:W-:Y:S01]  /*7160*/  LOP3.LUT R3, R69, 0xffffe000, RZ, 0xc0, !PT ;  /* 0xffffe00045037812 */ /* 0x000fe200078ec0ff */
[----:B------:R3:W-:Y:S01]  /*7170*/  STS.128 [R96+0x400], R20 ;  /* 0x0004001460007388 */ /* 0x0007e20000000c00 */
        /* <DEDUP_REMOVED lines=13> */
[----:B------:R-:W-:Y:S02]  /*7250*/  F2FP.TF32.F32.PACK_B R28, R28 ;  /* 0x0000001cff1c723e */ /* 0x000fe400024050ff */
[----:B------:R-:W-:Y:S01]  /*7260*/  F2FP.TF32.F32.PACK_B R29, R29 ;  /* 0x0000001dff1d723e */ /* 0x000fe200024050ff */
[----:B------:R3:W-:Y:S01]  /*7270*/  STS.128 [R95+0x400], R24 ;  /* 0x000400185f007388 */ /* 0x0007e20000000c00 */
[----:B------:R-:W-:Y:S02]  /*7280*/  F2FP.TF32.F32.PACK_B R30, R30 ;  /* 0x0000001eff1e723e */ /* 0x000fe400024050ff */
[----:B------:R-:W-:Y:S05]  /*7290*/  F2FP.TF32.F32.PACK_B R31, R31 ;  /* 0x0000001fff1f723e */ /* 0x000fea00024050ff */
[----:B------:R3:W-:Y:S01]  /*72a0*/  STS.128 [R94+0x400], R28 ;  /* 0x0004001c5e007388 */ /* 0x0007e20000000c00 */
[----:B------:R-:W-:Y:S01]  /*72b0*/  @!PT LDS RZ, [RZ] ;  /* 0x00000000fffff984 */ /* 0x000fe20000000800 */
[----:B------:R-:W-:Y:S01]  /*72c0*/  @!PT LDS RZ, [RZ] ;  /* 0x00000000fffff984 */ /* 0x000fe20000000800 */
[----:B------:R-:W-:Y:S01]  /*72d0*/  @!PT LDS RZ, [RZ] ;  /* 0x00000000fffff984 */ /* 0x000fe20000000800 */
[----:B------:R-:W-:Y:S01]  /*72e0*/  @!PT LDS RZ, [RZ] ;  /* 0x00000000fffff984 */ /* 0x000fe20000000800 */
[----:B------:R1:W-:Y:S07]  /*72f0*/  MEMBAR.ALL.CTA ;  /* 0x0000000000007992 */ /* 0x0003ee0000008000 */
[----:B-1----:R-:W1:Y:S02]  /*7300*/  FENCE.VIEW.ASYNC.S ;  /* 0x00000000000073c6 */ /* 0x002e640000000000 */
[----:B-1----:R-:W-:Y:S06]  /*7310*/  BAR.SYNC.DEFER_BLOCKING 0x1, 0x80 ;  /* 0x0042000000007b1d */ /* 0x002fec0000010000 */
[----:B------:R-:W-:Y:S05]  /*7320*/  @P0 BRA `(.L_x_107) ;  /* 0x0000000000280947 */ /* 0x000fea0003800000 */
[----:B------:R-:W-:Y:S01]  /*7330*/  UIADD3 UR4, UPT, UPT, UR43, 0x400, URZ ;  /* 0x000004002b047890 */ /* 0x000fe2000fffe0ff */
[----:B------:R-:W-:Y:S05]  /*7340*/  UMOV UR51, UR36 ;  /* 0x0000002400337c82 */ /* 0x000fea0008000000 */
[----:B------:R-:W-:Y:S01]  /*7350*/  MOV R91, UR4 ;  /* 0x00000004005b7c02 */ /* 0x000fe20008000f00 */
[----:B------:R-:W-:Y:S03]  /*7360*/  UIADD3 UR4, UP0, UPT, UR54, 0x680, URZ ;  /* 0x0000068036047890 */ /* 0x000fe6000ff1e0ff */
[----:B------:R-:W-:Y:S01]  /*7370*/  R2UR UR48, R91 ;  /* 0x000000005b3072ca */ /* 0x000fe200000e0000 */
[----:B------:R-:W-:Y:S11]  /*7380*/  UIADD3.X UR5, UPT, UPT, URZ, UR55, URZ, UP0, !UPT ;  /* 0x00000037ff057290 */ /* 0x000ff600087fe4ff */
[----:B------:R-:W-:Y:S01]  /*7390*/  @!UPT UIADD3 URZ, UPT, UPT, URZ, URZ, URZ ;  /* 0x000000fffffff290 */ /* 0x000fe2000fffe0ff */
[----:B------:R1:W-:Y:S01]  /*73a0*/  UTMASTG.3D [UR48], [UR4] ;  /* 0x00000030040073b5 */ /* 0x0003e20008010000 */
[----:B------:R0:W-:Y:S01]  /*73b0*/  UTMACMDFLUSH ;  /* 0x00000000000079b7 */ /* 0x0001e20000000000 */
[----:B-1----:R-:W-:Y:S04]  /*73c0*/  DEPBAR.LE SB0, 0x1 ;  /* 0x000080400000791a */ /* 0x002fe80000000000 */
.L_x_107:
[----:B------:R-:W-:Y:S05]  /*73d0*/  BSYNC.RECONVERGENT B0 ;  /* 0x0000000000007941 */ /* 0x000fea0003800200 */
.L_x_106:
[----:B------:R-:W-:Y:S01]  /*73e0*/  BAR.SYNC.DEFER_BLOCKING 0x1, 0x80 ;  /* 0x0042000000007b1d */ /* 0x000fe20000010000 */
[----:B------:R-:W-:Y:S01]  /*73f0*/  ISETP.NE.AND P1, PT, R107, RZ, PT ;  /* 0x000000ff6b00720c */ /* 0x000fe20003f25270 */
[----:B------:R-:W-:Y:S01]  /*7400*/  UISETP.NE.AND UP0, UPT, UR52, URZ, UPT ;  /* 0x000000ff3400728c */ /* 0x000fe2000bf05270 */
[----:B------:R-:W-:Y:S11]  /*7410*/  LEA R2, R112, UR43, 0x3 ;  /* 0x0000002b70027c11 */ /* 0x000ff6000f8e18ff */
[----:B------:R-:W-:Y:S01]  /*7420*/  @P1 SHF.L.U32 R4, RZ, 0x1f, RZ ;  /* 0x0000001fff041819 */ /* 0x000fe200000006ff */
[----:B------:R-:W-:Y:S06]  /*7430*/  BRA.U !UP0, `(.L_x_108) ;  /* 0x0000000108247547 */ /* 0x000fec000b800000 */
[----:B------:R-:W1:Y:S01]  /*7440*/  S2R R0, SR_CgaCtaId ;  /* 0x0000000000007919 */ /* 0x000e620000008800 */
[----:B------:R-:W-:Y:S01]  /*7450*/  IMAD.U32 R3, RZ, RZ, UR47 ;  /* 0x0000002fff037e24 */ /* 0x000fe2000f8e00ff */
[----:B------:R-:W-:Y:S04]  /*7460*/  UIADD3 UR4, UPT, UPT, UR47, 0x1, URZ ;  /* 0x000000012f047890 */ /* 0x000fe8000fffe0ff */
[----:B------:R-:W-:Y:S01]  /*7470*/  @P1 LEA R3, R3, UR43, 0x3 ;  /* 0x0000002b03031c11 */ /* 0x000fe2000f8e18ff */
[----:B------:R-:W-:Y:S04]  /*7480*/  UISETP.NE.AND UP0, UPT, UR4, 0x4, UPT ;  /* 0x000000040400788c */ /* 0x000fe8000bf05270 */
[----:B------:R-:W-:Y:S01]  /*7490*/  @P1 VIADD R3, R3, 0x50 ;  /* 0x0000005003031836 */ /* 0x000fe20000000000 */
[----:B------:R-:W-:Y:S04]  /*74a0*/  USEL UR47, UR4, URZ, UP0 ;  /* 0x000000ff042f7287 */ /* 0x000fe80008000000 */
[----:B-1----:R-:W-:Y:S04]  /*74b0*/  @P1 PRMT R0, R0, 0x654, R3 ;  /* 0x0000065400001816 */ /* 0x002fe80000000003 */
[----:B------:R1:W-:Y:S04]  /*74c0*/  @P1 SYNCS.ARRIVE.TRANS64.RED.A1T0 RZ, [R0+URZ], RZ ;  /* 0x000000ff00ff19a7 */ /* 0x0003e800081004ff */
.L_x_108:
[----:B------:R-:W4:Y:S01]  /*74d0*/  @P1 SYNCS.PHASECHK.TRANS64.TRYWAIT P0, [R2+URZ+0x30], R4 ;  /* 0x00003004020015a7 */ /* 0x000f2200080011ff */
[----:B------:R-:W-:Y:S01]  /*74e0*/  BSSY B1, `(.L_x_109) ;  /* 0x000001f000017945 */ /* 0x000fe20003800000 */
[----:B----4-:R-:W-:Y:S03]  /*74f0*/  @P1 SEL R116, RZ, 0x1, !P0 ;  /* 0x00000001ff741807 */ /* 0x010fe60004000000 */
[----:B------:R-:W-:Y:S05]  /*7500*/  @!P1 BRA `(.L_x_110) ;  /* 0x0000000000709947 */ /* 0x000fea0003800000 */
[----:B------:R-:W-:Y:S01]  /*7510*/  ISETP.NE.AND P1, PT, R117, RZ, PT ;  /* 0x000000ff7500720c */ /* 0x000fe20003f25270 */
[----:B------:R-:W-:Y:S01]  /*7520*/  BSSY B0, `(.L_x_111) ;  /* 0x000000b000007945 */ /* 0x000fe20003800000 */
[----:B------:R-:W-:Y:S11]  /*7530*/  ISETP.NE.AND P0, PT, R116, RZ, PT ;  /* 0x000000ff7400720c */ /* 0x000ff60003f05270 */
[----:B------:R-:W-:Y:S05]  /*7540*/  @P1 IMAD R6, R112, 0x4000, R110 ;  /* 0x0000400070061824 */ /* 0x000fea00078e026e */
[----:B------:R-:W-:Y:S04]  /*7550*/  @P1 IADD3 R5, PT, PT, R6, UR43, RZ ;  /* 0x0000002b06051c10 */ /* 0x000fe8000fffe0ff */
[----:B------:R-:W-:Y:S01]  /*7560*/  @P1 IADD3 R4, PT, PT, R114, R5, RZ ;  /* 0x0000000572041210 */ /* 0x000fe20007ffe0ff */
[--C-:B------:R-:W-:Y:S02]  /*7570*/  @P1 IMAD.IADD R3, R113, 0x1, R5.reuse ;  /* 0x0000000171031824 */ /* 0x100fe400078e0205 */
[----:B------:R-:W-:Y:S01]  /*7580*/  @P1 IMAD.IADD R5, R115, 0x1, R5 ;  /* 0x0000000173051824 */ /* 0x000fe200078e0205 */
[----:B------:R-:W-:Y:S06]  /*7590*/  @P0 BRA `(.L_x_112) ;  /* 0x00000000000c0947 */ /* 0x000fec0003800000 */
[----:B-1----:R-:W-:Y:S04]  /*75a0*/  SHF.L.U32 R0, RZ, 0x1f, RZ ;  /* 0x0000001fff007819 */ /* 0x002fe800000006ff */
[----:B------:R-:W1:Y:S02]  /*75b0*/  SYNCS.PHASECHK.TRANS64.TRYWAIT P0, [R2+URZ+0x30], R0 ;  /* 0x00003000020075a7 */ /* 0x000e6400080011ff */
[----:B-1----:R-:W-:Y:S05]  /*75c0*/  @!P0 BRA `(.L_x_113) ;  /* 0x00000070003c8947 */ /* 0x002fea0003800000 */
.L_x_112:
[----:B------:R-:W-:Y:S05]  /*75d0*/  BSYNC B0 ;  /* 0x0000000000007941 */ /* 0x000fea0003800000 */
.L_x_111:
[----:B------:R-:W-:Y:S01]  /*75e0*/  ISETP.NE.AND P0, PT, R117, RZ, PT ;  /* 0x000000ff7500720c */ /* 0x000fe20003f05270 */
[----:B------:R-:W-:Y:S11]  /*75f0*/  VIADD R112, R112, 0x1 ;  /* 0x0000000170707836 */ /* 0x000ff60000000000 */
[----:B------:R-:W-:Y:S01]  /*7600*/  @!UPT UIADD3 URZ, UPT, UPT, URZ, URZ, URZ ;  /* 0x000000fffffff290 */ /* 0x000fe2000fffe0ff */
[----:B------:R4:W2:Y:S01]  /*7610*/  @P0 LDS.128 R72, [R5+0x400] ;  /* 0x0004000005480984 */ /* 0x0008a20000000c00 */
[--C-:B-1----:R-:W-:Y:S01]  /*7620*/  @P0 IMAD.IADD R0, R114, 0x1, R3.reuse ;  /* 0x0000000172000824 */ /* 0x102fe200078e0203 */
[C---:B------:R-:W-:Y:S02]  /*7630*/  @P0 IADD3 R2, PT, PT, R115.reuse, R4, RZ ;  /* 0x0000000473020210 */ /* 0x040fe40007ffe0ff */
[----:B------:R1:W2:Y:S04]  /*7640*/  @P0 LDS.128 R48, [R4+0x400] ;  /* 0x0004000004300984 */ /* 0x0002a80000000c00 */
[----:B------:R2:W2:Y:S04]  /*7650*/  @P0 LDS.128 R76, [R6+UR43+0x400] ;  /* 0x0004002b064c0984 */ /* 0x0004a80008000c00 */
[----:B------:R2:W2:Y:S04]  /*7660*/  @P0 LDS.128 R52, [R2+0x400] ;  /* 0x0004000002340984 */ /* 0x0004a80000000c00 */
[----:B------:R2:W2:Y:S04]  /*7670*/  @P0 LDS.128 R56, [R3+0x400] ;  /* 0x0004000003380984 */ /* 0x0004a80000000c00 */
[----:B------:R2:W2:Y:S01]  /*7680*/  @P0 LDS.128 R64, [R0+0x400] ;  /* 0x0004000000400984 */ /* 0x0004a20000000c00 */
[C---:B----4-:R-:W-:Y:S01]  /*7690*/  @P0 IMAD.IADD R5, R115.reuse, 0x1, R3 ;  /* 0x0000000173050824 */ /* 0x050fe200078e0203 */
[----:B-1----:R-:W-:Y:S04]  /*76a0*/  @P0 IADD3 R4, PT, PT, R115, R0, RZ ;  /* 0x0000000073040210 */ /* 0x002fe80007ffe0ff */
[----:B------:R4:W1:Y:S04]  /*76b0*/  @P0 LDS.128 R60, [R5+0x400] ;  /* 0x00040000053c0984 */ /* 0x0008680000000c00 */
[----:B------:R4:W1:Y:S02]  /*76c0*/  @P0 LDS.128 R68, [R4+0x400] ;  /* 0x0004000004440984 */ /* 0x0008640000000c00 */
.L_x_110:
[----:B------:R-:W-:Y:S05]  /*76d0*/  BSYNC B1 ;  /* 0x0000000000017941 */ /* 0x000fea0003800000 */
.L_x_109:
[----:B-12---:R-:W-:Y:S05]  /*76e0*/  VIADD R0, R39, 0x20 ;  /* 0x0000002027007836 */ /* 0x006fea0000000000 */
[----:B------:R-:W-:Y:S04]  /*76f0*/  SHF.R.U32.HI R0, RZ, 0x15, R0 ;  /* 0x00000015ff007819 */ /* 0x000fe80000011600 */
[----:B------:R-:W-:Y:S11]  /*7700*/  LOP3.LUT P0, RZ, R0, 0x3, R87, 0x48, !PT ;  /* 0x0000000300ff7812 */ /* 0x000ff60007804857 */
[----:B------:R-:W-:Y:S02]  /*7710*/  @!UPT UIADD3 URZ, UPT, UPT, URZ, URZ, URZ ;  /* 0x000000fffffff290 */ /* 0x000fe4000fffe0ff */
[----:B------:R-:W-:Y:S05]  /*7720*/  @!P0 BRA `(.L_x_114) ;  /* 0x0000000000408947 */ /* 0x000fea0003800000 */
[----:B------:R-:W4:Y:S01]  /*7730*/  LDCU.64 UR8, c[0x4][0x70] ;  /* 0x01000e00ff0877ac */ /* 0x000f220008000a00 */
[----:B------:R-:W-:Y:S01]  /*7740*/  MOV R3, 0x0 ;  /* 0x0000000000037802 */ /* 0x000fe20000000f00 */
[----:B---3--:R-:W-:Y:S02]  /*7750*/  HFMA2 R12, -RZ, RZ, 0, 5.9604644775390625e-08 ;  /* 0x00000001ff0c7431 */ /* 0x008fe400000001ff */
[----:B------:R-:W-:Y:S02]  /*7760*/  IMAD.MOV.U32 R8, RZ, RZ, 0x192 ;  /* 0x00000192ff087424 */ /* 0x000fe400078e00ff */
[----:B------:R-:W-:Y:S01]  /*7770*/  IMAD.MOV.U32 R13, RZ, RZ, RZ ;  /* 0x000000ffff0d7224 */ /* 0x000fe200078e00ff */
[----:B------:R-:W1:Y:S01]  /*7780*/  LDCU.64 UR6, c[0x4][0x78] ;  /* 0x01000f00ff0677ac */ /* 0x000e620008000a00 */
[----:B------:R-:W2:Y:S01]  /*7790*/  LDC.64 R2, c[0x4][R3] ;  /* 0x0100000003027b82 */ /* 0x000ea20000000a00 */
[----:B------:R-:W3:Y:S01]  /*77a0*/  LDCU.64 UR4, c[0x4][0x10] ;  /* 0x01000200ff0477ac */ /* 0x000ee20008000a00 */
[----:B----4-:R-:W-:Y:S01]  /*77b0*/  MOV R5, UR9 ;  /* 0x0000000900057c02 */ /* 0x010fe20008000f00 */
[----:B------:R-:W-:Y:S01]  /*77c0*/  IMAD.U32 R4, RZ, RZ, UR8 ;  /* 0x00000008ff047e24 */ /* 0x000fe2000f8e00ff */
[----:B-1----:R-:W-:Y:S01]  /*77d0*/  MOV R7, UR7 ;  /* 0x0000000700077c02 */ /* 0x002fe20008000f00 */
[----:B------:R-:W-:Y:S01]  /*77e0*/  IMAD.U32 R6, RZ, RZ, UR6 ;  /* 0x00000006ff067e24 */ /* 0x000fe2000f8e00ff */
[----:B---3--:R-:W-:Y:S01]  /*77f0*/  MOV R11, UR5 ;  /* 0x00000005000b7c02 */ /* 0x008fe20008000f00 */
[----:B------:R-:W-:Y:S02]  /*7800*/  IMAD.U32 R10, RZ, RZ, UR4 ;  /* 0x00000004ff0a7e24 */ /* 0x000fe4000f8e00ff */
[----:B------:R-:W-:Y:S07]  /*7810*/  LEPC R20, `(.L_x_114) ;  /* 0x000000001014794e */ /* 0x000fee0000000000 */
[----:B--2---:R-:W-:Y:S05]  /*7820*/  CALL.ABS.NOINC R2 ;  /* 0x0000000002007343 */ /* 0x004fea0003c00000 */
.L_x_114:
[----:B------:R-:W-:Y:S01]  /*7830*/  LOP3.LUT R3, R76, 0xffffe000, RZ, 0xc0, !PT ;  /* 0xffffe0004c037812 */ /* 0x000fe200078ec0ff */
[----:B------:R-:W-:Y:S05]  /*7840*/  WARPSYNC.ALL ;  /* 0x0000000000007948 */ /* 0x000fea0003800000 */
[----:B------:R-:W-:Y:S01]  /*7850*/  R2UR UR4, R39 ;  /* 0x00000000270472ca */ /* 0x000fe200000e0000 */
[----:B------:R-:W1:Y:S01]  /*7860*/  S2R R118, SR_CgaCtaId ;  /* 0x0000000000767919 */ /* 0x000e620000008800 */
[----:B------:R-:W-:Y:S01]  /*7870*/  LOP3.LUT R44, R72, 0xffffe000, RZ, 0xc0, !PT ;  /* 0xffffe000482c7812 */ /* 0x000fe200078ec0ff */
[----:B------:R-:W-:Y:S01]  /*7880*/  BSSY.RECONVERGENT B0, `(.L_x_115) ;  /* 0x00000a1000007945 */ /* 0x000fe20003800200 */
[----:B------:R-:W-:Y:S02]  /*7890*/  LOP3.LUT R46, R73, 0xffffe000, RZ, 0xc0, !PT ;  /* 0xffffe000492e7812 */ /* 0x000fe400078ec0ff */
[----:B------:R-:W-:Y:S02]  /*78a0*/  LOP3.LUT R47, R74, 0xffffe000, RZ, 0xc0, !PT ;  /* 0xffffe0004a2f7812 */ /* 0x000fe400078ec0ff */
[----:B------:R-:W-:Y:S02]  /*78b0*/  ISETP.NE.AND P6, PT, R107, RZ, PT ;  /* 0x000000ff6b00720c */ /* 0x000fe40003fc5270 */
[----:B------:R-:W-:Y:S03]  /*78c0*/  ISETP.NE.AND P0, PT, R103, RZ, PT ;  /* 0x000000ff6700720c */ /* 0x000fe60003f05270 */
[----:B---34-:R-:W2:Y:S02]  /*78d0*/  LDTM.x32 R4, tmem[UR4+0x20] ;  /* 0x00002004000479ee */ /* 0x018ea400082c0000 */
[C---:B--2---:R-:W-:Y:S01]  /*78e0*/  FMUL R0, R38.reuse, R4 ;  /* 0x0000000426007220 */ /* 0x044fe20000400000 */
[----:B------:R-:W-:Y:S01]  /*78f0*/  LOP3.LUT R4, R77, 0xffffe000, RZ, 0xc0, !PT ;  /* 0xffffe0004d047812 */ /* 0x000fe200078ec0ff */
[C---:B------:R-:W-:Y:S01]  /*7900*/  FMUL R2, R38.reuse, R5 ;  /* 0x0000000526027220 */ /* 0x040fe20000400000 */
[----:B------:R-:W-:Y:S01]  /*7910*/  FMUL R5, R38, R12 ;  /* 0x0000000c26057220 */ /* 0x000fe20000400000 */
        /* <DEDUP_REMOVED lines=8> */
[C---:B------:R-:W-:Y:S01]  /*79a0*/  FFMA R42, R45.reuse, R3, R0 ;  /* 0x000000032d2a7223 */ /* 0x040fe20000000000 */
[C---:B------:R-:W-:Y:S01]  /*79b0*/  FMUL R0, R38.reuse, R8 ;  /* 0x0000000826007220 */ /* 0x040fe20000400000 */
[C---:B------:R-:W-:Y:S01]  /*79c0*/  FFMA R43, R45.reuse, R4, R2 ;  /* 0x000000042d2b7223 */ /* 0x040fe20000000002 */
[C---:B------:R-:W-:Y:S01]  /*79d0*/  FMUL R4, R38.reuse, R11 ;  /* 0x0000000b26047220 */ /* 0x040fe20000400000 */
[C---:B------:R-:W-:Y:S01]  /*79e0*/  FMUL R11, R38.reuse, R18 ;  /* 0x00000012260b7220 */ /* 0x040fe20000400000 */
[----:B------:R-:W-:Y:S01]  /*79f0*/  F2FP.TF32.F32.PACK_B R42, R42 ;  /* 0x0000002aff2a723e */ /* 0x000fe200024050ff */
[C---:B------:R-:W-:Y:S01]  /*7a00*/  FMUL R18, R38.reuse, R25 ;  /* 0x0000001926127220 */ /* 0x040fe20000400000 */
[----:B------:R-:W-:Y:S01]  /*7a10*/  F2FP.TF32.F32.PACK_B R43, R43 ;  /* 0x0000002bff2b723e */ /* 0x000fe200024050ff */
[C---:B------:R-:W-:Y:S01]  /*7a20*/  FMUL R25, R38.reuse, R32 ;  /* 0x0000002026197220 */ /* 0x040fe20000400000 */
[----:B------:R-:W-:Y:S01]  /*7a30*/  FFMA R32, R45, R44, R0 ;  /* 0x0000002c2d207223 */ /* 0x000fe20000000000 */
[----:B------:R-:W-:Y:S01]  /*7a40*/  LOP3.LUT R0, R75, 0xffffe000, RZ, 0xc0, !PT ;  /* 0xffffe0004b007812 */ /* 0x000fe200078ec0ff */
[C---:B------:R-:W-:Y:S01]  /*7a50*/  FMUL R2, R38.reuse, R9 ;  /* 0x0000000926027220 */ /* 0x040fe20000400000 */
[C---:B------:R-:W-:Y:S01]  /*7a60*/  FMUL R3, R38.reuse, R10 ;  /* 0x0000000a26037220 */ /* 0x040fe20000400000 */
[C---:B------:R-:W-:Y:S01]  /*7a70*/  FMUL R6, R38.reuse, R13 ;  /* 0x0000000d26067220 */ /* 0x040fe20000400000 */
[----:B------:R-:W-:Y:S01]  /*7a80*/  F2FP.TF32.F32.PACK_B R32, R32 ;  /* 0x00000020ff20723e */ /* 0x000fe200024050ff */
[C---:B------:R-:W-:Y:S01]  /*7a90*/  FMUL R12, R38.reuse, R19 ;  /* 0x00000013260c7220 */ /* 0x040fe20000400000 */
[C---:B------:R-:W-:Y:S01]  /*7aa0*/  FMUL R7, R38.reuse, R14 ;  /* 0x0000000e26077220 */ /* 0x040fe20000400000 */
[C---:B------:R-:W-:Y:S01]  /*7ab0*/  FMUL R13, R38.reuse, R20 ;  /* 0x00000014260d7220 */ /* 0x040fe20000400000 */
[C---:B------:R-:W-:Y:S01]  /*7ac0*/  FMUL R19, R38.reuse, R26 ;  /* 0x0000001a26137220 */ /* 0x040fe20000400000 */
[C---:B------:R-:W-:Y:S01]  /*7ad0*/  FMUL R14, R38.reuse, R21 ;  /* 0x00000015260e7220 */ /* 0x040fe20000400000 */
[C---:B------:R-:W-:Y:S01]  /*7ae0*/  FMUL R20, R38.reuse, R27 ;  /* 0x0000001b26147220 */ /* 0x040fe20000400000 */
[----:B------:R-:W-:Y:S01]  /*7af0*/  FMUL R26, R38, R33 ;  /* 0x00000021261a7220 */ /* 0x000fe20000400000 */
[C---:B------:R-:W-:Y:S01]  /*7b00*/  FFMA R33, R45.reuse, R46, R2 ;  /* 0x0000002e2d217223 */ /* 0x040fe20000000002 */
[----:B------:R-:W-:Y:S01]  /*7b10*/  LOP3.LUT R2, R48, 0xffffe000, RZ, 0xc0, !PT ;  /* 0xffffe00030027812 */ /* 0x000fe200078ec0ff */
[C---:B------:R-:W-:Y:S01]  /*7b20*/  FMUL R21, R38.reuse, R28 ;  /* 0x0000001c26157220 */ /* 0x040fe20000400000 */
[C---:B------:R-:W-:Y:S01]  /*7b30*/  FMUL R27, R38.reuse, R34 ;  /* 0x00000022261b7220 */ /* 0x040fe20000400000 */
[----:B------:R-:W-:Y:S01]  /*7b40*/  FFMA R34, R45, R47, R3 ;  /* 0x0000002f2d227223 */ /* 0x000fe20000000003 */
[----:B------:R-:W-:Y:S01]  /*7b50*/  LOP3.LUT R3, R49, 0xffffe000, RZ, 0xc0, !PT ;  /* 0xffffe00031037812 */ /* 0x000fe200078ec0ff */
[C---:B------:R-:W-:Y:S01]  /*7b60*/  FMUL R8, R38.reuse, R15 ;  /* 0x0000000f26087220 */ /* 0x040fe20000400000 */
[----:B------:R-:W-:Y:S01]  /*7b70*/  F2FP.TF32.F32.PACK_B R33, R33 ;  /* 0x00000021ff21723e */ /* 0x000fe200024050ff */
[----:B------:R-:W-:Y:S01]  /*7b80*/  FMUL R28, R38, R35 ;  /* 0x00000023261c7220 */ /* 0x000fe20000400000 */
[----:B------:R-:W-:Y:S01]  /*7b90*/  F2FP.TF32.F32.PACK_B R34, R34 ;  /* 0x00000022ff22723e */ /* 0x000fe200024050ff */
[----:B------:R-:W-:Y:S01]  /*7ba0*/  FFMA R35, R45, R0, R4 ;  /* 0x000000002d237223 */ /* 0x000fe20000000004 */
[----:B------:R-:W-:Y:S01]  /*7bb0*/  LOP3.LUT R0, R52, 0xffffe000, RZ, 0xc0, !PT ;  /* 0xffffe00034007812 */ /* 0x000fe200078ec0ff */
[C---:B------:R-:W-:Y:S01]  /*7bc0*/  FMUL R9, R38.reuse, R16 ;  /* 0x0000001026097220 */ /* 0x040fe20000400000 */
[C---:B------:R-:W-:Y:S01]  /*7bd0*/  FMUL R15, R38.reuse, R22 ;  /* 0x00000016260f7220 */ /* 0x040fe20000400000 */
[C---:B------:R-:W-:Y:S01]  /*7be0*/  FMUL R16, R38.reuse, R23 ;  /* 0x0000001726107220 */ /* 0x040fe20000400000 */
[----:B------:R-:W-:Y:S01]  /*7bf0*/  F2FP.TF32.F32.PACK_B R35, R35 ;  /* 0x00000023ff23723e */ /* 0x000fe200024050ff */
[----:B------:R-:W-:Y:S01]  /*7c00*/  FMUL R22, R38, R29 ;  /* 0x0000001d26167220 */ /* 0x000fe20000400000 */
[----:B------:R-:W-:Y:S01]  /*7c10*/  LOP3.LUT R29, R50, 0xffffe000, RZ, 0xc0, !PT ;  /* 0xffffe000321d7812 */ /* 0x000fe200078ec0ff */
[----:B------:R-:W-:Y:S01]  /*7c20*/  STS.128 [R110+UR43+0x4400], R40 ;  /* 0x004400286e007988 */ /* 0x000fe20008000c2b */
[----:B------:R-:W-:Y:S01]  /*7c30*/  FMUL R23, R38, R30 ;  /* 0x0000001e26177220 */ /* 0x000fe20000400000 */
[----:B------:R-:W-:Y:S01]  /*7c40*/  LOP3.LUT R30, R51, 0xffffe000, RZ, 0xc0, !PT ;  /* 0xffffe000331e7812 */ /* 0x000fe200078ec0ff */
[----:B------:R-:W-:Y:S01]  /*7c50*/  FFMA R4, R45, R2, R5 ;  /* 0x000000022d047223 */ /* 0x000fe20000000005 */
[----:B------:R-:W-:Y:S01]  /*7c60*/  LOP3.LUT R2, R53, 0xffffe000, RZ, 0xc0, !PT ;  /* 0xffffe00035027812 */ /* 0x000fe200078ec0ff */
[C---:B------:R-:W-:Y:S01]  /*7c70*/  FFMA R5, R45.reuse, R3, R6 ;  /* 0x000000032d057223 */ /* 0x040fe20000000006 */
[----:B------:R-:W-:Y:S01]  /*7c80*/  LOP3.LUT R3, R54, 0xffffe000, RZ, 0xc0, !PT ;  /* 0xffffe00036037812 */ /* 0x000fe200078ec0ff */
[C---:B------:R-:W-:Y:S01]  /*7c90*/  FFMA R6, R45.reuse, R29, R7 ;  /* 0x0000001d2d067223 */ /* 0x040fe20000000007 */
[----:B------:R-:W-:Y:S01]  /*7ca0*/  F2FP.TF32.F32.PACK_B R4, R4 ;  /* 0x00000004ff04723e */ /* 0x000fe200024050ff */
[C---:B------:R-:W-:Y:S01]  /*7cb0*/  FFMA R7, R45.reuse, R30, R8 ;  /* 0x0000001e2d077223 */ /* 0x040fe20000000008 */
[----:B------:R-:W-:Y:S01]  /*7cc0*/  F2FP.TF32.F32.PACK_B R5, R5 ;  /* 0x00000005ff05723e */ /* 0x000fe200024050ff */
[----:B------:R-:W-:Y:S01]  /*7cd0*/  STS.128 [R109+0x4400], R32 ;  /* 0x004400206d007388 */ /* 0x000fe20000000c00 */
[----:B------:R-:W-:Y:S01]  /*7ce0*/  F2FP.TF32.F32.PACK_B R6, R6 ;  /* 0x00000006ff06723e */ /* 0x000fe200024050ff */
[----:B------:R-:W-:Y:S01]  /*7cf0*/  FFMA R8, R45, R0, R9 ;  /* 0x000000002d087223 */ /* 0x000fe20000000009 */
[----:B------:R-:W-:Y:S01]  /*7d00*/  F2FP.TF32.F32.PACK_B R7, R7 ;  /* 0x00000007ff07723e */ /* 0x000fe200024050ff */
[C---:B------:R-:W-:Y:S01]  /*7d10*/  FMUL R10, R38.reuse, R17 ;  /* 0x00000011260a7220 */ /* 0x040fe20000400000 */
[----:B------:R-:W-:Y:S01]  /*7d20*/  LOP3.LUT R0, R55, 0xffffe000, RZ, 0xc0, !PT ;  /* 0xffffe00037007812 */ /* 0x000fe200078ec0ff */
[----:B------:R-:W-:Y:S01]  /*7d30*/  FMUL R17, R38, R24 ;  /* 0x0000001826117220 */ /* 0x000fe20000400000 */
[----:B------:R-:W-:Y:S01]  /*7d40*/  F2FP.TF32.F32.PACK_B R8, R8 ;  /* 0x00000008ff08723e */ /* 0x000fe200024050ff */
[----:B------:R2:W-:Y:S01]  /*7d50*/  STS.128 [R108+0x4400], R4 ;  /* 0x004400046c007388 */ /* 0x0005e20000000c00 */
[C---:B------:R-:W-:Y:S01]  /*7d60*/  FFMA R9, R45.reuse, R2, R10 ;  /* 0x000000022d097223 */ /* 0x040fe2000000000a */
[----:B------:R-:W-:Y:S01]  /*7d70*/  LOP3.LUT R2, R56, 0xffffe000, RZ, 0xc0, !PT ;  /* 0xffffe00038027812 */ /* 0x000fe200078ec0ff */
[----:B------:R-:W-:Y:S01]  /*7d80*/  FFMA R10, R45, R3, R11 ;  /* 0x000000032d0a7223 */ /* 0x000fe2000000000b */
[----:B------:R-:W-:Y:S01]  /*7d90*/  LOP3.LUT R3, R57, 0xffffe000, RZ, 0xc0, !PT ;  /* 0xffffe00039037812 */ /* 0x000fe200078ec0ff */
[C---:B------:R-:W-:Y:S01]  /*7da0*/  FFMA R11, R45.reuse, R0, R12 ;  /* 0x000000002d0b7223 */ /* 0x040fe2000000000c */
[----:B------:R-:W-:Y:S01]  /*7db0*/  F2FP.TF32.F32.PACK_B R9, R9 ;  /* 0x00000009ff09723e */ /* 0x000fe200024050ff */
[----:B------:R-:W-:Y:S01]  /*7dc0*/  FMUL R24, R38, R31 ;  /* 0x0000001f26187220 */ /* 0x000fe20000400000 */
[----:B------:R-:W-:Y:S02]  /*7dd0*/  F2FP.TF32.F32.PACK_B R10, R10 ;  /* 0x0000000aff0a723e */ /* 0x000fe400024050ff */
[----:B------:R-:W-:Y:S02]  /*7de0*/  F2FP.TF32.F32.PACK_B R11, R11 ;  /* 0x0000000bff0b723e */ /* 0x000fe400024050ff */
[----:B------:R-:W-:Y:S03]  /*7df0*/  LOP3.LUT R0, R60, 0xffffe000, RZ, 0xc0, !PT ;  /* 0xffffe0003c007812 */ /* 0x000fe600078ec0ff */
[----:B------:R3:W-:Y:S01]  /*7e00*/  STS.128 [R98+0x4400], R8 ;  /* 0x0044000862007388 */ /* 0x0007e20000000c00 */
[----:B--2---:R-:W-:Y:S01]  /*7e10*/  LOP3.LUT R6, R58, 0xffffe000, RZ, 0xc0, !PT ;  /* 0xffffe0003a067812 */ /* 0x004fe200078ec0ff */
[----:B------:R-:W-:Y:S01]  /*7e20*/  FFMA R4, R45, R2, R13 ;  /* 0x000000022d047223 */ /* 0x000fe2000000000d */
[----:B------:R-:W-:Y:S01]  /*7e30*/  LOP3.LUT R7, R59, 0xffffe000, RZ, 0xc0, !PT ;  /* 0xffffe0003b077812 */ /* 0x000fe200078ec0ff */
[----:B------:R-:W-:Y:S01]  /*7e40*/  FFMA R5, R45, R3, R14 ;  /* 0x000000032d057223 */ /* 0x000fe2000000000e */
[----:B------:R-:W-:Y:S01]  /*7e50*/  LOP3.LUT R2, R61, 0xffffe000, RZ, 0xc0, !PT ;  /* 0xffffe0003d027812 */ /* 0x000fe200078ec0ff */
[C---:B------:R-:W-:Y:S01]  /*7e60*/  FFMA R6, R45.reuse, R6, R15 ;  /* 0x000000062d067223 */ /* 0x040fe2000000000f */
[----:B------:R-:W-:Y:S01]  /*7e70*/  F2FP.TF32.F32.PACK_B R4, R4 ;  /* 0x00000004ff04723e */ /* 0x000fe200024050ff */
[----:B------:R-:W-:Y:S01]  /*7e80*/  FFMA R7, R45, R7, R16 ;  /* 0x000000072d077223 */ /* 0x000fe20000000010 */
[----:B------:R-:W-:Y:S02]  /*7e90*/  F2FP.TF32.F32.PACK_B R5, R5 ;  /* 0x00000005ff05723e */ /* 0x000fe400024050ff */
[----:B------:R-:W-:Y:S02]  /*7ea0*/  F2FP.TF32.F32.PACK_B R6, R6 ;  /* 0x00000006ff06723e */ /* 0x000fe400024050ff */
[----:B------:R-:W-:Y:S02]  /*7eb0*/  F2FP.TF32.F32.PACK_B R7, R7 ;  /* 0x00000007ff07723e */ /* 0x000fe400024050ff */
[----:B------:R-:W-:Y:S01]  /*7ec0*/  LOP3.LUT R3, R63, 0xffffe000, RZ, 0xc0, !PT ;  /* 0xffffe0003f037812 */ /* 0x000fe200078ec0ff */
[----:B---3--:R-:W-:Y:S01]  /*7ed0*/  FFMA R8, R45, R0, R17 ;  /* 0x000000002d087223 */ /* 0x008fe20000000011 */
[----:B------:R-:W-:Y:S01]  /*7ee0*/  LOP3.LUT R0, R62, 0xffffe000, RZ, 0xc0, !PT ;  /* 0xffffe0003e007812 */ /* 0x000fe200078ec0ff */
[----:B------:R2:W-:Y:S01]  /*7ef0*/  STS.128 [R97+0x4400], R4 ;  /* 0x0044000461007388 */ /* 0x0005e20000000c00 */
[----:B------:R-:W-:Y:S01]  /*7f00*/  LOP3.LUT R15, R71, 0xffffe000, RZ, 0xc0, !PT ;  /* 0xffffe000470f7812 */ /* 0x000fe200078ec0ff */
[C---:B------:R-:W-:Y:S01]  /*7f10*/  FFMA R9, R45.reuse, R2, R18 ;  /* 0x000000022d097223 */ /* 0x040fe20000000012 */
[----:B------:R-:W-:Y:S01]  /*7f20*/  LOP3.LUT R2, R64, 0xffffe000, RZ, 0xc0, !PT ;  /* 0xffffe00040027812 */ /* 0x000fe200078ec0ff */
[----:B------:R-:W-:Y:S01]  /*7f30*/  FFMA R10, R45, R0, R19 ;  /* 0x000000002d0a7223 */ /* 0x000fe20000000013 */
[----:B------:R-:W-:Y:S01]  /*7f40*/  LOP3.LUT R0, R65, 0xffffe000, RZ, 0xc0, !PT ;  /* 0xffffe00041007812 */ /* 0x000fe200078ec0ff */
[C---:B------:R-:W-:Y:S01]  /*7f50*/  FFMA R11, R45.reuse, R3, R20 ;  /* 0x000000032d0b7223 */ /* 0x040fe20000000014 */
[----:B------:R-:W-:Y:S02]  /*7f60*/  LOP3.LUT R3, R66, 0xffffe000, RZ, 0xc0, !PT ;  /* 0xffffe00042037812 */ /* 0x000fe400078ec0ff */
[----:B------:R-:W-:Y:S02]  /*7f70*/  F2FP.TF32.F32.PACK_B R8, R8 ;  /* 0x00000008ff08723e */ /* 0x000fe400024050ff */
[----:B------:R-:W-:Y:S02]  /*7f80*/  F2FP.TF32.F32.PACK_B R9, R9 ;  /* 0x00000009ff09723e */ /* 0x000fe400024050ff */
[----:B------:R-:W-:Y:S02]  /*7f90*/  F2FP.TF32.F32.PACK_B R10, R10 ;  /* 0x0000000aff0a723e */ /* 0x000fe400024050ff */
[----:B------:R-:W-:Y:S05]  /*7fa0*/  F2FP.TF32.F32.PACK_B R11, R11 ;  /* 0x0000000bff0b723e */ /* 0x000fea00024050ff */
[----:B------:R-:W-:Y:S01]  /*7fb0*/  STS.128 [R96+0x4400], R8 ;  /* 0x0044000860007388 */ /* 0x000fe20000000c00 */
[----:B--2---:R-:W-:Y:S01]  /*7fc0*/  FFMA R4, R45, R2, R21 ;  /* 0x000000022d047223 */ /* 0x004fe20000000015 */
[----:B------:R-:W-:Y:S01]  /*7fd0*/  LOP3.LUT R2, R67, 0xffffe000, RZ, 0xc0, !PT ;  /* 0xffffe00043027812 */ /* 0x000fe200078ec0ff */
[C---:B------:R-:W-:Y:S01]  /*7fe0*/  FFMA R5, R45.reuse, R0, R22 ;  /* 0x000000002d057223 */ /* 0x040fe20000000016 */
[----:B------:R-:W-:Y:S01]  /*7ff0*/  LOP3.LUT R0, R68, 0xffffe000, RZ, 0xc0, !PT ;  /* 0xffffe00044007812 */ /* 0x000fe200078ec0ff */
[C---:B------:R-:W-:Y:S01]  /*8000*/  FFMA R6, R45.reuse, R3, R23 ;  /* 0x000000032d067223 */ /* 0x040fe20000000017 */
[----:B------:R-:W-:Y:S01]  /*8010*/  LOP3.LUT R3, R70, 0xffffe000, RZ, 0xc0, !PT ;  /* 0xffffe00046037812 */ /* 0x000fe200078ec0ff */
[----:B------:R-:W-:Y:S01]  /*8020*/  FFMA R7, R45, R2, R24 ;  /* 0x000000022d077223 */ /* 0x000fe20000000018 */
[----:B------:R-:W-:Y:S01]  /*8030*/  LOP3.LUT R2, R69, 0xffffe000, RZ, 0xc0, !PT ;  /* 0xffffe00045027812 */ /* 0x000fe200078ec0ff */
[C---:B------:R-:W-:Y:S01]  /*8040*/  FFMA R12, R45.reuse, R0, R25 ;  /* 0x000000002d0c7223 */ /* 0x040fe20000000019 */
[----:B------:R-:W-:Y:S01]  /*8050*/  F2FP.TF32.F32.PACK_B R4, R4 ;  /* 0x00000004ff04723e */ /* 0x000fe200024050ff */
[----:B------:R-:W-:Y:S01]  /*8060*/  IMAD.U32 R0, RZ, RZ, UR47 ;  /* 0x0000002fff007e24 */ /* 0x000fe2000f8e00ff */
        /* <DEDUP_REMOVED lines=10> */
[----:B------:R-:W-:Y:S02]  /*8110*/  F2FP.TF32.F32.PACK_B R15, R15 ;  /* 0x0000000fff0f723e */ /* 0x000fe400024050ff */
[----:B------:R-:W-:Y:S02]  /*8120*/  @P6 LEA R0, R0, UR43, 0x3 ;  /* 0x0000002b00006c11 */ /* 0x000fe4000f8e18ff */
[----:B------:R-:W-:Y:S01]  /*8130*/  @P6 SHF.L.U32 R2, RZ, 0x1f, RZ ;  /* 0x0000001fff026819 */ /* 0x000fe200000006ff */
[----:B------:R3:W-:Y:S02]  /*8140*/  STS.128 [R94+0x4400], R12 ;  /* 0x0044000c5e007388 */ /* 0x0007e40000000c00 */
[----:B------:R-:W-:Y:S05]  /*8150*/  @P6 VIADD R0, R0, 0x50 ;  /* 0x0000005000006836 */ /* 0x000fea0000000000 */
[----:B-1----:R-:W-:Y:S01]  /*8160*/  @P6 PRMT R0, R118, 0x654, R0 ;  /* 0x0000065476006816 */ /* 0x002fe20000000000 */
[----:B------:R-:W-:Y:S01]  /*8170*/  @!PT LDS RZ, [RZ] ;  /* 0x00000000fffff984 */ /* 0x000fe20000000800 */
[----:B------:R-:W-:Y:S01]  /*8180*/  @!PT LDS RZ, [RZ] ;  /* 0x00000000fffff984 */ /* 0x000fe20000000800 */
[----:B------:R-:W-:Y:S01]  /*8190*/  @!PT LDS RZ, [RZ] ;  /* 0x00000000fffff984 */ /* 0x000fe20000000800 */
[----:B------:R-:W-:Y:S01]  /*81a0*/  @!PT LDS RZ, [RZ] ;  /* 0x00000000fffff984 */ /* 0x000fe20000000800 */
[----:B------:R1:W-:Y:S06]  /*81b0*/  MEMBAR.ALL.CTA ;  /* 0x0000000000007992 */ /* 0x0003ec0000008000 */
[----:B-1----:R-:W1:Y:S01]  /*81c0*/  FENCE.VIEW.ASYNC.S ;  /* 0x00000000000073c6 */ /* 0x002e620000000000 */
[----:B--2---:R-:W-:Y:S01]  /*81d0*/  LEA R6, R112, UR43, 0x3 ;  /* 0x0000002b70067c11 */ /* 0x004fe2000f8e18ff */
[----:B-1----:R-:W-:Y:S06]  /*81e0*/  BAR.SYNC.DEFER_BLOCKING 0x1, 0x80 ;  /* 0x0042000000007b1d */ /* 0x002fec0000010000 */
[----:B------:R-:W-:Y:S05]  /*81f0*/  @P0 BRA `(.L_x_116) ;  /* 0x0000000000240947 */ /* 0x000fea0003800000 */
[----:B------:R-:W-:Y:S02]  /*8200*/  UIADD3 UR4, UP0, UPT, UR54, 0x680, URZ ;  /* 0x0000068036047890 */ /* 0x000fe4000ff1e0ff */
[----:B------:R-:W-:Y:S02]  /*8210*/  UIADD3 UR9, UPT, UPT, UR49, 0x20, URZ ;  /* 0x0000002031097890 */ /* 0x000fe4000fffe0ff */
[----:B------:R-:W-:Y:S02]  /*8220*/  UIADD3 UR8, UPT, UPT, UR43, 0x4400, URZ ;  /* 0x000044002b087890 */ /* 0x000fe4000fffe0ff */
[----:B------:R-:W-:Y:S01]  /*8230*/  UIADD3.X UR5, UPT, UPT, URZ, UR55, URZ, UP0, !UPT ;  /* 0x00000037ff057290 */ /* 0x000fe200087fe4ff */
[----:B------:R-:W-:Y:S01]  /*8240*/  UMOV UR10, UR50 ;  /* 0x00000032000a7c82 */ /* 0x000fe20008000000 */
[----:B------:R-:W-:Y:S07]  /*8250*/  UMOV UR11, UR36 ;  /* 0x00000024000b7c82 */ /* 0x000fee0008000000 */
[----:B------:R1:W-:Y:S01]  /*8260*/  UTMASTG.3D [UR8], [UR4] ;  /* 0x00000008040073b5 */ /* 0x0003e20008010000 */
[----:B------:R0:W-:Y:S01]  /*8270*/  UTMACMDFLUSH ;  /* 0x00000000000079b7 */ /* 0x0001e20000000000 */
[----:B-1----:R-:W-:Y:S04]  /*8280*/  DEPBAR.LE SB0, 0x1 ;  /* 0x000080400000791a */ /* 0x002fe80000000000 */
.L_x_116:
[----:B------:R-:W-:Y:S05]  /*8290*/  BSYNC.RECONVERGENT B0 ;  /* 0x0000000000007941 */ /* 0x000fea0003800200 */
.L_x_115:
[----:B------:R-:W-:Y:S01]  /*82a0*/  BAR.SYNC.DEFER_BLOCKING 0x1, 0x80 ;  /* 0x0042000000007b1d */ /* 0x000fe20000010000 */
[----:B------:R-:W-:Y:S04]  /*82b0*/  UIADD3 UR4, UPT, UPT, UR47, 0x1, URZ ;  /* 0x000000012f047890 */ /* 0x000fe8000fffe0ff */
[----:B------:R-:W-:Y:S04]  /*82c0*/  UISETP.NE.AND UP0, UPT, UR4, 0x4, UPT ;  /* 0x000000040400788c */ /* 0x000fe8000bf05270 */
[----:B------:R-:W-:Y:S01]  /*82d0*/  USEL UR46, UR4, URZ, UP0 ;  /* 0x000000ff042e7287 */ /* 0x000fe20008000000 */
[----:B------:R1:W-:Y:S01]  /*82e0*/  @P6 SYNCS.ARRIVE.TRANS64.RED.A1T0 RZ, [R0+URZ], RZ ;  /* 0x000000ff00ff69a7 */ /* 0x0003e200081004ff */
[----:B------:R-:W-:Y:S01]  /*82f0*/  BSSY B1, `(.L_x_117) ;  /* 0x0000020000017945 */ /* 0x000fe20003800000 */
[----:B------:R-:W2:Y:S02]  /*8300*/  @P6 SYNCS.PHASECHK.TRANS64.TRYWAIT P0, [R6+URZ+0x30], R2 ;  /* 0x00003002060065a7 */ /* 0x000ea400080011ff */
[----:B--2---:R-:W-:Y:S01]  /*8310*/  @P6 SEL R116, RZ, 0x1, !P0 ;  /* 0x00000001ff746807 */ /* 0x004fe20004000000 */
[----:B-1----:R-:W-:Y:S06]  /*8320*/  @!P6 BRA `(.L_x_118) ;  /* 0x000000000070e947 */ /* 0x002fec0003800000 */
        /* <DEDUP_REMOVED lines=9> */
[----:B------:R-:W-:Y:S04]  /*83c0*/  SHF.L.U32 R5, RZ, 0x1f, RZ ;  /* 0x0000001fff057819 */ /* 0x000fe800000006ff */
[----:B------:R-:W1:Y:S02]  /*83d0*/  SYNCS.PHASECHK.TRANS64.TRYWAIT P0, [R6+URZ+0x30], R5 ;  /* 0x00003005060075a7 */ /* 0x000e6400080011ff */
[----:B-1----:R-:W-:Y:S05]  /*83e0*/  @!P0 BRA `(.L_x_121) ;  /* 0x0000006000c88947 */ /* 0x002fea0003800000 */
.L_x_120:
[----:B------:R-:W-:Y:S05]  /*83f0*/  BSYNC B0 ;  /* 0x0000000000007941 */ /* 0x000fea0003800000 */
.L_x_119:
[----:B------:R-:W-:Y:S01]  /*8400*/  ISETP.NE.AND P0, PT, R117, RZ, PT ;  /* 0x000000ff7500720c */ /* 0x000fe20003f05270 */
[----:B------:R-:W-:Y:S11]  /*8410*/  VIADD R112, R112, 0x1 ;  /* 0x0000000170707836 */ /* 0x000ff60000000000 */
[----:B------:R-:W-:Y:S01]  /*8420*/  @!UPT UIADD3 URZ, UPT, UPT, URZ, URZ, URZ ;  /* 0x000000fffffff290 */ /* 0x000fe2000fffe0ff */
[----:B------:R2:W4:Y:S01]  /*8430*/  @P0 LDS.128 R76, [R4+UR43+0x400] ;  /* 0x0004002b044c0984 */ /* 0x0005220008000c00 */
[C---:B-1----:R-:W-:Y:S03]  /*8440*/  @P0 IADD3 R5, PT, PT, R115.reuse, R2, RZ ;  /* 0x0000000273050210 */ /* 0x042fe60007ffe0ff */
[----:B------:R1:W3:Y:S04]  /*8450*/  @P0 LDS.128 R72, [R3+0x400] ;  /* 0x0004000003480984 */ /* 0x0002e80000000c00 */
[----:B------:R5:W3:Y:S04]  /*8460*/  @P0 LDS.128 R48, [R2+0x400] ;  /* 0x0004000002300984 */ /* 0x000ae80000000c00 */
[----:B------:R3:W3:Y:S04]  /*8470*/  @P0 LDS.128 R52, [R5+0x400] ;  /* 0x0004000005340984 */ /* 0x0006e80000000c00 */
[----:B------:R3:W3:Y:S01]  /*8480*/  @P0 LDS.128 R56, [R0+0x400] ;  /* 0x0004000000380984 */ /* 0x0006e20000000c00 */
[--C-:B--2---:R-:W-:Y:S02]  /*8490*/  @P0 IMAD.IADD R4, R114, 0x1, R0.reuse ;  /* 0x0000000172040824 */ /* 0x104fe400078e0200 */
[C---:B-1----:R-:W-:Y:S03]  /*84a0*/  @P0 IMAD.IADD R3, R115.reuse, 0x1, R0 ;  /* 0x0000000173030824 */ /* 0x042fe600078e0200 */
[----:B------:R1:W2:Y:S01]  /*84b0*/  @P0 LDS.128 R64, [R4+0x400] ;  /* 0x0004000004400984 */ /* 0x0002a20000000c00 */
[----:B-----5:R-:W-:Y:S03]  /*84c0*/  @P0 IADD3 R2, PT, PT, R115, R4, RZ ;  /* 0x0000000473020210 */ /* 0x020fe60007ffe0ff */
[----:B------:R1:W1:Y:S04]  /*84d0*/  @P0 LDS.128 R60, [R3+0x400] ;  /* 0x00040000033c0984 */ /* 0x0002680000000c00 */
[----:B------:R1:W1:Y:S02]  /*84e0*/  @P0 LDS.128 R68, [R2+0x400] ;  /* 0x0004000002440984 */ /* 0x0002640000000c00 */
.L_x_118:
[----:B------:R-:W-:Y:S05]  /*84f0*/  BSYNC B1 ;  /* 0x0000000000017941 */ /* 0x000fea0003800000 */
.L_x_117:
[----:B---3--:R-:W-:Y:S05]  /*8500*/  VIADD R0, R39, 0x40 ;  /* 0x0000004027007836 */ /* 0x008fea0000000000 */
[----:B------:R-:W-:Y:S04]  /*8510*/  SHF.R.U32.HI R0, RZ, 0x15, R0 ;  /* 0x00000015ff007819 */ /* 0x000fe80000011600 */
[----:B------:R-:W-:Y:S11]  /*8520*/  LOP3.LUT P0, RZ, R0, 0x3, R87, 0x48, !PT ;  /* 0x0000000300ff7812 */ /* 0x000ff60007804857 */
[----:B------:R-:W-:Y:S02]  /*8530*/  @!UPT UIADD3 URZ, UPT, UPT, URZ, URZ, URZ ;  /* 0x000000fffffff290 */ /* 0x000fe4000fffe0ff */
[----:B------:R-:W-:Y:S05]  /*8540*/  @!P0 BRA `(.L_x_122) ;  /* 0x0000000000408947 */ /* 0x000fea0003800000 */
[----:B------:R-:W3:Y:S01]  /*8550*/  LDCU.64 UR8, c[0x4][0x70] ;  /* 0x01000e00ff0877ac */ /* 0x000ee20008000a00 */
[----:B-1----:R-:W-:Y:S01]  /*8560*/  MOV R3, 0x0 ;  /* 0x0000000000037802 */ /* 0x002fe20000000f00 */
[----:B------:R-:W-:Y:S02]  /*8570*/  HFMA2 R12, -RZ, RZ, 0, 5.9604644775390625e-08 ;  /* 0x00000001ff0c7431 */ /* 0x000fe400000001ff */
[----:B------:R-:W-:Y:S02]  /*8580*/  IMAD.MOV.U32 R8, RZ, RZ, 0x192 ;  /* 0x00000192ff087424 */ /* 0x000fe400078e00ff */
[----:B------:R-:W-:Y:S01]  /*8590*/  IMAD.MOV.U32 R13, RZ, RZ, RZ ;  /* 0x000000ffff0d7224 */ /* 0x000fe200078e00ff */
[----:B------:R-:W1:Y:S01]  /*85a0*/  LDCU.64 UR6, c[0x4][0x78] ;  /* 0x01000f00ff0677ac */ /* 0x000e620008000a00 */
[----:B------:R-:W2:Y:S01]  /*85b0*/  LDC.64 R2, c[0x4][R3] ;  /* 0x0100000003027b82 */ /* 0x000ea20000000a00 */
[----:B------:R-:W5:Y:S01]  /*85c0*/  LDCU.64 UR4, c[0x4][0x10] ;  /* 0x01000200ff0477ac */ /* 0x000f620008000a00 */
[----:B---3--:R-:W-:Y:S01]  /*85d0*/  MOV R5, UR9 ;  /* 0x0000000900057c02 */ /* 0x008fe20008000f00 */
[----:B------:R-:W-:Y:S01]  /*85e0*/  IMAD.U32 R4, RZ, RZ, UR8 ;  /* 0x00000008ff047e24 */ /* 0x000fe2000f8e00ff */
[----:B-1----:R-:W-:Y:S01]  /*85f0*/  MOV R7, UR7 ;  /* 0x0000000700077c02 */ /* 0x002fe20008000f00 */
[----:B------:R-:W-:Y:S01]  /*8600*/  IMAD.U32 R6, RZ, RZ, UR6 ;  /* 0x00000006ff067e24 */ /* 0x000fe2000f8e00ff */
[----:B-----5:R-:W-:Y:S01]  /*8610*/  MOV R11, UR5 ;  /* 0x00000005000b7c02 */ /* 0x020fe20008000f00 */
[----:B------:R-:W-:Y:S02]  /*8620*/  IMAD.U32 R10, RZ, RZ, UR4 ;  /* 0x00000004ff0a7e24 */ /* 0x000fe4000f8e00ff */
[----:B------:R-:W-:Y:S07]  /*8630*/  LEPC R20, `(.L_x_122) ;  /* 0x000000001014794e */ /* 0x000fee0000000000 */
[----:B--2-4-:R-:W-:Y:S05]  /*8640*/  CALL.ABS.NOINC R2 ;  /* 0x0000000002007343 */ /* 0x014fea0003c00000 */
.L_x_122:
[----:B-1--4-:R-:W-:Y:S01]  /*8650*/  LOP3.LUT R3, R76, 0xffffe000, RZ, 0xc0, !PT ;  /* 0xffffe0004c037812 */ /* 0x012fe200078ec0ff */
[----:B------:R-:W-:Y:S05]  /*8660*/  WARPSYNC.ALL ;  /* 0x0000000000007948 */ /* 0x000fea0003800000 */
[----:B------:R-:W-:Y:S01]  /*8670*/  R2UR UR4, R39 ;  /* 0x00000000270472ca */ /* 0x000fe200000e0000 */
[----:B------:R-:W-:Y:S01]  /*8680*/  BSSY.RECONVERGENT B0, `(.L_x_123) ;  /* 0x00000a2000007945 */ /* 0x000fe20003800200 */
[----:B------:R-:W-:Y:S02]  /*8690*/  LOP3.LUT R44, R72, 0xffffe000, RZ, 0xc0, !PT ;  /* 0xffffe000482c7812 */ /* 0x000fe400078ec0ff */
[----:B------:R-:W-:Y:S02]  /*86a0*/  LOP3.LUT R46, R73, 0xffffe000, RZ, 0xc0, !PT ;  /* 0xffffe000492e7812 */ /* 0x000fe400078ec0ff */
[----:B------:R-:W-:Y:S02]  /*86b0*/  LOP3.LUT R47, R74, 0xffffe000, RZ, 0xc0, !PT ;  /* 0xffffe0004a2f7812 */ /* 0x000fe400078ec0ff */
[----:B------:R-:W-:Y:S02]  /*86c0*/  ISETP.NE.AND P6, PT, R107, RZ, PT ;  /* 0x000000ff6b00720c */ /* 0x000fe40003fc5270 */
[----:B------:R-:W-:Y:S03]  /*86d0*/  ISETP.NE.AND P0, PT, R103, RZ, PT ;  /* 0x000000ff6700720c */ /* 0x000fe60003f05270 */
[----:B------:R-:W1:Y:S02]  /*86e0*/  LDTM.x32 R4, tmem[UR4+0x40] ;  /* 0x00004004000479ee */ /* 0x000e6400082c0000 */
[C---:B-1----:R-:W-:Y:S01]  /*86f0*/  FMUL R0, R38.reuse, R4 ;  /* 0x0000000426007220 */ /* 0x042fe20000400000 */
        /* <DEDUP_REMOVED lines=82> */
[----:B-1----:R-:W-:Y:S01]  /*8c20*/  LOP3.LUT R6, R58, 0xffffe000, RZ, 0xc0, !PT ;  /* 0xffffe0003a067812 */ /* 0x002fe200078ec0ff */
[----:B------:R-:W-:Y:S01]  /*8c30*/  FFMA R4, R45, R2, R13 ;  /* 0x000000022d047223 */ /* 0x000fe2000000000d */
[----:B------:R-:W-:Y:S01]  /*8c40*/  LOP3.LUT R7, R59, 0xffffe000, RZ, 0xc0, !PT ;  /* 0xffffe0003b077812 */ /* 0x000fe200078ec0ff */
[----:B------:R-:W-:Y:S01]  /*8c50*/  FFMA R5, R45, R3, R14 ;  /* 0x000000032d057223 */ /* 0x000fe2000000000e */
[----:B------:R-:W-:Y:S01]  /*8c60*/  LOP3.LUT R2, R61, 0xffffe000, RZ, 0xc0, !PT ;  /* 0xffffe0003d027812 */ /* 0x000fe200078ec0ff */
[C---:B------:R-:W-:Y:S01]  /*8c70*/  FFMA R6, R45.reuse, R6, R15 ;  /* 0x000000062d067223 */ /* 0x040fe2000000000f */
[----:B------:R-:W-:Y:S01]  /*8c80*/  F2FP.TF32.F32.PACK_B R4, R4 ;  /* 0x00000004ff04723e */ /* 0x000fe200024050ff */
[C---:B------:R-:W-:Y:S01]  /*8c90*/  FFMA R7, R45.reuse, R7, R16 ;  /* 0x000000072d077223 */ /* 0x040fe20000000010 */
[----:B------:R-:W-:Y:S01]  /*8ca0*/  F2FP.TF32.F32.PACK_B R5, R5 ;  /* 0x00000005ff05723e */ /* 0x000fe200024050ff */
[----:B------:R-:W-:Y:S01]  /*8cb0*/  IMAD.U32 R16, RZ, RZ, UR46 ;  /* 0x0000002eff107e24 */ /* 0x000fe2000f8e00ff */
        /* <DEDUP_REMOVED lines=8> */
[----:B--2---:R-:W-:Y:S01]  /*8d40*/  LOP3.LUT R2, R64, 0xffffe000, RZ, 0xc0, !PT ;  /* 0xffffe00040027812 */ /* 0x004fe200078ec0ff */
[----:B------:R-:W-:Y:S01]  /*8d50*/  FFMA R10, R45, R3, R19 ;  /* 0x000000032d0a7223 */ /* 0x000fe20000000013 */
[----:B------:R-:W-:Y:S01]  /*8d60*/  LOP3.LUT R3, R65, 0xffffe000, RZ, 0xc0, !PT ;  /* 0xffffe00041037812 */ /* 0x000fe200078ec0ff */
[C---:B------:R-:W-:Y:S01]  /*8d70*/  FFMA R11, R45.reuse, R0, R20 ;  /* 0x000000002d0b7223 */ /* 0x040fe20000000014 */
[----:B------:R-:W-:Y:S02]  /*8d80*/  F2FP.TF32.F32.PACK_B R8, R8 ;  /* 0x00000008ff08723e */ /* 0x000fe400024050ff */
[----:B------:R-:W-:Y:S02]  /*8d90*/  F2FP.TF32.F32.PACK_B R9, R9 ;  /* 0x00000009ff09723e */ /* 0x000fe400024050ff */
[----:B------:R-:W-:Y:S02]  /*8da0*/  F2FP.TF32.F32.PACK_B R10, R10 ;  /* 0x0000000aff0a723e */ /* 0x000fe400024050ff */
[----:B------:R-:W-:Y:S02]  /*8db0*/  F2FP.TF32.F32.PACK_B R11, R11 ;  /* 0x0000000bff0b723e */ /* 0x000fe400024050ff */
[----:B------:R-:W-:Y:S02]  /*8dc0*/  LOP3.LUT R0, R68, 0xffffe000, RZ, 0xc0, !PT ;  /* 0xffffe00044007812 */ /* 0x000fe400078ec0ff */
[----:B------:R-:W-:Y:S01]  /*8dd0*/  @P6 LEA R16, R16, UR43, 0x3 ;  /* 0x0000002b10106c11 */ /* 0x000fe2000f8e18ff */
[----:B------:R2:W-:Y:S04]  /*8de0*/  STS.128 [R96+0x8400], R8 ;  /* 0x0084000860007388 */ /* 0x0005e80000000c00 */
[----:B------:R-:W-:Y:S05]  /*8df0*/  @P6 VIADD R16, R16, 0x50 ;  /* 0x0000005010106836 */ /* 0x000fea0000000000 */
[----:B------:R-:W-:Y:S02]  /*8e00*/  @P6 PRMT R16, R118, 0x654, R16 ;  /* 0x0000065476106816 */ /* 0x000fe40000000010 */
[----:B-1----:R-:W-:Y:S01]  /*8e10*/  LOP3.LUT R6, R66, 0xffffe000, RZ, 0xc0, !PT ;  /* 0xffffe00042067812 */ /* 0x002fe200078ec0ff */
[----:B------:R-:W-:Y:S01]  /*8e20*/  FFMA R4, R45, R2, R21 ;  /* 0x000000022d047223 */ /* 0x000fe20000000015 */
        /* <DEDUP_REMOVED lines=19> */
[----:B------:R-:W-:Y:S02]  /*8f60*/  LEA R0, R112, UR43, 0x3 ;  /* 0x0000002b70007c11 */ /* 0x000fe4000f8e18ff */
[----:B------:R-:W-:Y:S01]  /*8f70*/  @P6 SHF.L.U32 R2, RZ, 0x1f, RZ ;  /* 0x0000001fff026819 */ /* 0x000fe200000006ff */
        /* <DEDUP_REMOVED lines=18> */
.L_x_124:
[----:B------:R-:W-:Y:S05]  /*90a0*/  BSYNC.RECONVERGENT B0 ;  /* 0x0000000000007941 */ /* 0x000fea0003800200 */
.L_x_123:
[----:B------:R-:W-:Y:S01]  /*90b0*/  BAR.SYNC.DEFER_BLOCKING 0x1, 0x80 ;  /* 0x0042000000007b1d */ /* 0x000fe20000010000 */
[----:B------:R-:W-:Y:S01]  /*90c0*/  UIADD3 UR4, UPT, UPT, UR46, 0x1, URZ ;  /* 0x000000012e047890 */ /* 0x000fe2000fffe0ff */
[----:B------:R-:W-:Y:S03]  /*90d0*/  HFMA2 R119, -RZ, RZ, 0, 0 ;  /* 0x00000000ff777431 */ /* 0x000fe600000001ff */
[----:B------:R-:W-:Y:S04]  /*90e0*/  UISETP.NE.AND UP0, UPT, UR4, 0x4, UPT ;  /* 0x000000040400788c */ /* 0x000fe8000bf05270 */
[----:B------:R-:W-:Y:S01]  /*90f0*/  USEL UR44, UR4, URZ, UP0 ;  /* 0x000000ff042c7287 */ /* 0x000fe20008000000 */
[----:B------:R1:W-:Y:S01]  /*9100*/  @P6 SYNCS.ARRIVE.TRANS64.RED.A1T0 RZ, [R16+URZ], RZ ;  /* 0x000000ff10ff69a7 */ /* 0x0003e200081004ff */
[----:B------:R-:W-:Y:S01]  /*9110*/  BSSY B1, `(.L_x_125) ;  /* 0x0000022000017945 */ /* 0x000fe20003800000 */
[----:B------:R-:W3:Y:S02]  /*9120*/  @P6 SYNCS.PHASECHK.TRANS64.TRYWAIT P0, [R0+URZ+0x30], R2 ;  /* 0x00003002000065a7 */ /* 0x000ee400080011ff */
[----:B---3--:R-:W-:Y:S01]  /*9130*/  @P6 SEL R116, RZ, 0x1, !P0 ;  /* 0x00000001ff746807 */ /* 0x008fe20004000000 */
[----:B-1----:R-:W-:Y:S06]  /*9140*/  @!P6 BRA `(.L_x_126) ;  /* 0x000000000078e947 */ /* 0x002fec0003800000 */
[----:B------:R-:W-:Y:S01]  /*9150*/  ISETP.NE.AND P1, PT, R117, RZ, PT ;  /* 0x000000ff7500720c */ /* 0x000fe20003f25270 */
[----:B------:R-:W-:Y:S01]  /*9160*/  BSSY B0, `(.L_x_127) ;  /* 0x000000b000007945 */ /* 0x000fe20003800000 */
[----:B------:R-:W-:Y:S11]  /*9170*/  ISETP.NE.AND P0, PT, R116, RZ, PT ;  /* 0x000000ff7400720c */ /* 0x000ff60003f05270 */
[----:B--2---:R-:W-:Y:S05]  /*9180*/  @P1 IMAD R5, R112, 0x4000, R110 ;  /* 0x0000400070051824 */ /* 0x004fea00078e026e */
        /* <DEDUP_REMOVED lines=8> */
.L_x_128:
[----:B------:R-:W-:Y:S05]  /*9210*/  BSYNC B0 ;  /* 0x0000000000007941 */ /* 0x000fea0003800000 */
.L_x_127:
[----:B------:R-:W-:Y:S02]  /*9220*/  ISETP.NE.AND P0, PT, R117, RZ, PT ;  /* 0x000000ff7500720c */ /* 0x000fe40003f05270 */
[----:B------:R-:W-:Y:S11]  /*9230*/  IADD3 R112, PT, PT, R112, 0x1, RZ ;  /* 0x0000000170707810 */ /* 0x000ff60007ffe0ff */
[----:B------:R2:W3:Y:S01]  /*9240*/  @P0 LDS.128 R76, [R5+UR43+0x400] ;  /* 0x0004002b054c0984 */ /* 0x0004e20008000c00 */
[----:B-1----:R-:W-:Y:S03]  /*9250*/  @P0 IMAD.IADD R0, R114, 0x1, R2 ;  /* 0x0000000172000824 */ /* 0x002fe600078e0202 */
[----:B------:R1:W4:Y:S04]  /*9260*/  @P0 LDS.128 R72, [R4+0x400] ;  /* 0x0004000004480984 */ /* 0x0003280000000c00 */
[----:B------:R5:W3:Y:S04]  /*9270*/  @P0 LDS.128 R48, [R3+0x400] ;  /* 0x0004000003300984 */ /* 0x000ae80000000c00 */
[----:B------:R3:W3:Y:S04]  /*9280*/  @P0 LDS.128 R56, [R2+0x400] ;  /* 0x0004000002380984 */ /* 0x0006e80000000c00 */
[----:B------:R3:W3:Y:S01]  /*9290*/  @P0 LDS.128 R64, [R0+0x400] ;  /* 0x0004000000400984 */ /* 0x0006e20000000c00 */
[C---:B--2---:R-:W-:Y:S01]  /*92a0*/  @P0 IMAD.IADD R5, R115.reuse, 0x1, R3 ;  /* 0x0000000173050824 */ /* 0x044fe200078e0203 */
[C---:B-1----:R-:W-:Y:S04]  /*92b0*/  @P0 IADD3 R4, PT, PT, R115.reuse, R2, RZ ;  /* 0x0000000273040210 */ /* 0x042fe80007ffe0ff */
[----:B------:R1:W2:Y:S01]  /*92c0*/  @P0 LDS.128 R52, [R5+0x400] ;  /* 0x0004000005340984 */ /* 0x0002a20000000c00 */
[----:B-----5:R-:W-:Y:S03]  /*92d0*/  @P0 IMAD.IADD R3, R115, 0x1, R0 ;  /* 0x0000000173030824 */ /* 0x020fe600078e0200 */
[----:B------:R1:W1:Y:S04]  /*92e0*/  @P0 LDS.128 R60, [R4+0x400] ;  /* 0x00040000043c0984 */ /* 0x0002680000000c00 */
[----:B------:R1:W1:Y:S01]  /*92f0*/  @P0 LDS.128 R68, [R3+0x400] ;  /* 0x0004000003440984 */ /* 0x0002620000000c00 */
[C---:B------:R-:W-:Y:S04]  /*9300*/  ISETP.NE.AND P0, PT, R112.reuse, 0x4, PT ;  /* 0x000000047000780c */ /* 0x040fe80003f05270 */
[----:B------:R-:W-:Y:S02]  /*9310*/  SEL R112, R112, RZ, P0 ;  /* 0x000000ff70707207 */ /* 0x000fe40000000000 */
[----:B----4-:R-:W-:Y:S02]  /*9320*/  SEL R119, RZ, 0x1, P0 ;  /* 0x00000001ff777807 */ /* 0x010fe40000000000 */
.L_x_126:
[----:B------:R-:W-:Y:S05]  /*9330*/  BSYNC B1 ;  /* 0x0000000000017941 */ /* 0x000fea0003800000 */
.L_x_125:
[----:B---3--:R-:W-:Y:S05]  /*9340*/  VIADD R0, R39, 0x60 ;  /* 0x0000006027007836 */ /* 0x008fea0000000000 */
[----:B------:R-:W-:Y:S04]  /*9350*/  SHF.R.U32.HI R0, RZ, 0x15, R0 ;  /* 0x00000015ff007819 */ /* 0x000fe80000011600 */
[----:B------:R-:W-:Y:S11]  /*9360*/  LOP3.LUT P0, RZ, R0, 0x3, R87, 0x48, !PT ;  /* 0x0000000300ff7812 */ /* 0x000ff60007804857 */
[----:B------:R-:W-:Y:S02]  /*9370*/  @!UPT UIADD3 URZ, UPT, UPT, URZ, URZ, URZ ;  /* 0x000000fffffff290 */ /* 0x000fe4000fffe0ff */
[----:B------:R-:W-:Y:S05]  /*9380*/  @!P0 BRA `(.L_x_130) ;  /* 0x0000000000408947 */ /* 0x000fea0003800000 */
[----:B------:R-:W3:Y:S01]  /*9390*/  LDCU.64 UR8, c[0x4][0x70] ;  /* 0x01000e00ff0877ac */ /* 0x000ee20008000a00 */
[----:B-1----:R-:W-:Y:S01]  /*93a0*/  MOV R3, 0x0 ;  /* 0x0000000000037802 */ /* 0x002fe20000000f00 */
[----:B--2---:R-:W-:Y:S02]  /*93b0*/  HFMA2 R12, -RZ, RZ, 0, 5.9604644775390625e-08 ;  /* 0x00000001ff0c7431 */ /* 0x004fe400000001ff */
[----:B------:R-:W-:Y:S02]  /*93c0*/  IMAD.MOV.U32 R8, RZ, RZ, 0x192 ;  /* 0x00000192ff087424 */ /* 0x000fe400078e00ff */
[----:B------:R-:W-:Y:S01]  /*93d0*/  IMAD.MOV.U32 R13, RZ, RZ, RZ ;  /* 0x000000ffff0d7224 */ /* 0x000fe200078e00ff */
[----:B------:R-:W1:Y:S01]  /*93e0*/  LDCU.64 UR6, c[0x4][0x78] ;  /* 0x01000f00ff0677ac */ /* 0x000e620008000a00 */
[----:B------:R-:W2:Y:S01]  /*93f0*/  LDC.64 R2, c[0x4][R3] ;  /* 0x0100000003027b82 */ /* 0x000ea20000000a00 */
[----:B------:R-:W4:Y:S01]  /*9400*/  LDCU.64 UR4, c[0x4][0x10] ;  /* 0x01000200ff0477ac */ /* 0x000f220008000a00 */
[----:B---3--:R-:W-:Y:S01]  /*9410*/  MOV R5, UR9 ;  /* 0x0000000900057c02 */ /* 0x008fe20008000f00 */
[----:B------:R-:W-:Y:S01]  /*9420*/  IMAD.U32 R4, RZ, RZ, UR8 ;  /* 0x00000008ff047e24 */ /* 0x000fe2000f8e00ff */
[----:B-1----:R-:W-:Y:S01]  /*9430*/  MOV R7, UR7 ;  /* 0x0000000700077c02 */ /* 0x002fe20008000f00 */
[----:B------:R-:W-:Y:S01]  /*9440*/  IMAD.U32 R6, RZ, RZ, UR6 ;  /* 0x00000006ff067e24 */ /* 0x000fe2000f8e00ff */
[----:B----4-:R-:W-:Y:S01]  /*9450*/  MOV R11, UR5 ;  /* 0x00000005000b7c02 */ /* 0x010fe20008000f00 */
[----:B------:R-:W-:Y:S02]  /*9460*/  IMAD.U32 R10, RZ, RZ, UR4 ;  /* 0x00000004ff0a7e24 */ /* 0x000fe4000f8e00ff */
[----:B------:R-:W-:Y:S07]  /*9470*/  LEPC R20, `(.L_x_130) ;  /* 0x000000001014794e */ /* 0x000fee0000000000 */
[----:B--2---:R-:W-:Y:S05]  /*9480*/  CALL.ABS.NOINC R2 ;  /* 0x0000000002007343 */ /* 0x004fea0003c00000 */
.L_x_130:
[----:B-1----:R-:W-:Y:S01]  /*9490*/  LOP3.LUT R3, R76, 0xffffe000, RZ, 0xc0, !PT ;  /* 0xffffe0004c037812 */ /* 0x002fe200078ec0ff */
        /* <DEDUP_REMOVED lines=8> */
[----:B--2---:R-:W1:Y:S02]  /*9520*/  LDTM.x32 R4, tmem[UR4+0x60] ;  /* 0x00006004000479ee */ /* 0x004e6400082c0000 */
        /* <DEDUP_REMOVED lines=96> */
[----:B--2---:R-:W-:Y:S01]  /*9b30*/  FFMA R8, R45, R0, R17 ;  /* 0x000000002d087223 */ /* 0x004fe20000000011 */
        /* <DEDUP_REMOVED lines=14> */
[----:B------:R-:W-:Y:S04]  /*9c20*/  STS.128 [R96+0xc400], R8 ;  /* 0x00c4000860007388 */ /* 0x000fe80000000c00 */
        /* <DEDUP_REMOVED lines=23> */
[----:B------:R-:W-:Y:S03]  /*9da0*/  @P6 SHF.L.U32 R0, R119, 0x1f, RZ ;  /* 0x0000001f77006819 */ /* 0x000fe600000006ff */
[----:B------:R2:W-:Y:S01]  /*9db0*/  STS.128 [R94+0xc400], R12 ;  /* 0x00c4000c5e007388 */ /* 0x0005e20000000c00 */
[----:B------:R-:W-:Y:S01]  /*9dc0*/  @!PT LDS RZ, [RZ] ;  /* 0x00000000fffff984 */ /* 0x000fe20000000800 */
[----:B------:R-:W-:Y:S01]  /*9dd0*/  @!PT LDS RZ, [RZ] ;  /* 0x00000000fffff984 */ /* 0x000fe20000000800 */
[----:B------:R-:W-:Y:S01]  /*9de0*/  @!PT LDS RZ, [RZ] ;  /* 0x00000000fffff984 */ /* 0x000fe20000000800 */
[----:B------:R-:W-:Y:S01]  /*9df0*/  @!PT LDS RZ, [RZ] ;  /* 0x00000000fffff984 */ /* 0x000fe20000000800 */
[----:B------:R3:W-:Y:S07]  /*9e00*/  MEMBAR.ALL.CTA ;  /* 0x0000000000007992 */ /* 0x0007ee0000008000 */
[----:B---3--:R-:W3:Y:S01]  /*9e10*/  FENCE.VIEW.ASYNC.S ;  /* 0x00000000000073c6 */ /* 0x008ee20000000000 */
[----:B-1----:R-:W-:Y:S01]  /*9e20*/  LEA R6, R112, UR43, 0x3 ;  /* 0x0000002b70067c11 */ /* 0x002fe2000f8e18ff */
[----:B---3--:R-:W-:Y:S06]  /*9e30*/  BAR.SYNC.DEFER_BLOCKING 0x1, 0x80 ;  /* 0x0042000000007b1d */ /* 0x008fec0000010000 */
        /* <DEDUP_REMOVED lines=10> */
.L_x_132:
[----:B------:R-:W-:Y:S05]  /*9ee0*/  BSYNC.RECONVERGENT B0 ;  /* 0x0000000000007941 */ /* 0x000fea0003800200 */
.L_x_131:
[----:B------:R-:W-:Y:S01]  /*9ef0*/  BAR.SYNC.DEFER_BLOCKING 0x1, 0x80 ;  /* 0x0042000000007b1d */ /* 0x000fe20000010000 */
[----:B------:R-:W-:Y:S04]  /*9f00*/  UIADD3 UR4, UPT, UPT, UR44, 0x1, URZ ;  /* 0x000000012c047890 */ /* 0x000fe8000fffe0ff */
        /* <DEDUP_REMOVED lines=16> */
[----:B------:R-:W-:Y:S04]  /*a010*/  SHF.L.U32 R5, R119, 0x1f, RZ ;  /* 0x0000001f77057819 */ /* 0x000fe800000006ff */
[----:B------:R-:W1:Y:S02]  /*a020*/  SYNCS.PHASECHK.TRANS64.TRYWAIT P0, [R6+URZ+0x30], R5 ;  /* 0x00003005060075a7 */ /* 0x000e6400080011ff */
[----:B-1----:R-:W-:Y:S05]  /*a030*/  @!P0 BRA `(.L_x_137) ;  /* 0x0000004400dc8947 */ /* 0x002fea0003800000 */
.L_x_136:
[----:B------:R-:W-:Y:S05]  /*a040*/  BSYNC B0 ;  /* 0x0000000000007941 */ /* 0x000fea0003800000 */
.L_x_135:
[----:B------:R-:W-:Y:S01]  /*a050*/  ISETP.NE.AND P0, PT, R117, RZ, PT ;  /* 0x000000ff7500720c */ /* 0x000fe20003f05270 */
[----:B------:R-:W-:Y:S11]  /*a060*/  VIADD R112, R112, 0x1 ;  /* 0x0000000170707836 */ /* 0x000ff60000000000 */
[----:B------:R-:W-:Y:S01]  /*a070*/  @!UPT UIADD3 URZ, UPT, UPT, URZ, URZ, URZ ;  /* 0x000000fffffff290 */ /* 0x000fe2000fffe0ff */
[----:B------:R3:W4:Y:S01]  /*a080*/  @P0 LDS.128 R76, [R4+UR43+0x400] ;  /* 0x0004002b044c0984 */ /* 0x0007220008000c00 */
[C---:B-1----:R-:W-:Y:S03]  /*a090*/  @P0 IMAD.IADD R5, R115.reuse, 0x1, R2 ;  /* 0x0000000173050824 */ /* 0x042fe600078e0202 */
[----:B------:R1:W2:Y:S04]  /*a0a0*/  @P0 LDS.128 R72, [R3+0x400] ;  /* 0x0004000003480984 */ /* 0x0002a80000000c00 */
[----:B------:R5:W2:Y:S04]  /*a0b0*/  @P0 LDS.128 R48, [R2+0x400] ;  /* 0x0004000002300984 */ /* 0x000aa80000000c00 */
[----:B------:R-:W2:Y:S04]  /*a0c0*/  @P0 LDS.128 R52, [R5+0x400] ;  /* 0x0004000005340984 */ /* 0x000ea80000000c00 */
[----:B------:R4:W2:Y:S01]  /*a0d0*/  @P0 LDS.128 R56, [R0+0x400] ;  /* 0x0004000000380984 */ /* 0x0008a20000000c00 */
[--C-:B---3--:R-:W-:Y:S02]  /*a0e0*/  @P0 IMAD.IADD R4, R114, 0x1, R0.reuse ;  /* 0x0000000172040824 */ /* 0x108fe400078e0200 */
[C---:B-1----:R-:W-:Y:S03]  /*a0f0*/  @P0 IMAD.IADD R3, R115.reuse, 0x1, R0 ;  /* 0x0000000173030824 */ /* 0x042fe600078e0200 */
[----:B------:R1:W3:Y:S01]  /*a100*/  @P0 LDS.128 R64, [R4+0x400] ;  /* 0x0004000004400984 */ /* 0x0002e20000000c00 */
[----:B-----5:R-:W-:Y:S03]  /*a110*/  @P0 IMAD.IADD R2, R115, 0x1, R4 ;  /* 0x0000000173020824 */ /* 0x020fe600078e0204 */
[----:B------:R1:W1:Y:S04]  /*a120*/  @P0 LDS.128 R60, [R3+0x400] ;  /* 0x00040000033c0984 */ /* 0x0002680000000c00 */
[----:B------:R1:W1:Y:S01]  /*a130*/  @P0 LDS.128 R68, [R2+0x400] ;  /* 0x0004000002440984 */ /* 0x0002620000000c00 */
[C---:B------:R-:W-:Y:S04]  /*a140*/  ISETP.NE.AND P0, PT, R112.reuse, 0x4, PT ;  /* 0x000000047000780c */ /* 0x040fe80003f05270 */
[----:B----4-:R-:W-:Y:S02]  /*a150*/  SEL R0, RZ, 0x1, P0 ;  /* 0x00000001ff007807 */ /* 0x010fe40000000000 */
[----:B------:R-:W-:Y:S02]  /*a160*/  SEL R112, R112, RZ, P0 ;  /* 0x000000ff70707207 */ /* 0x000fe40000000000 */
[----:B------:R-:W-:Y:S02]  /*a170*/  LOP3.LUT R119, R119, R0, RZ, 0x3c, !PT ;  /* 0x0000000077777212 */ /* 0x000fe400078e3cff */
.L_x_134:
[----:B------:R-:W-:Y:S05]  /*a180*/  BSYNC B1 ;  /* 0x0000000000017941 */ /* 0x000fea0003800000 */
.L_x_133:
[----:B------:R-:W-:Y:S05]  /*a190*/  VIADD R0, R39, 0x80 ;  /* 0x0000008027007836 */ /* 0x000fea0000000000 */
[----:B------:R-:W-:Y:S04]  /*a1a0*/  SHF.R.U32.HI R0, RZ, 0x15, R0 ;  /* 0x00000015ff007819 */ /* 0x000fe80000011600 */
[----:B------:R-:W-:Y:S11]  /*a1b0*/  LOP3.LUT P0, RZ, R0, 0x3, R87, 0x48, !PT ;  /* 0x0000000300ff7812 */ /* 0x000ff60007804857 */
[----:B------:R-:W-:Y:S02]  /*a1c0*/  @!UPT UIADD3 URZ, UPT, UPT, URZ, URZ, URZ ;  /* 0x000000fffffff290 */ /* 0x000fe4000fffe0ff */
[----:B------:R-:W-:Y:S05]  /*a1d0*/  @!P0 BRA `(.L_x_138) ;  /* 0x0000000000408947 */ /* 0x000fea0003800000 */
[----:B------:R-:W4:Y:S01]  /*a1e0*/  LDCU.64 UR8, c[0x4][0x70] ;  /* 0x01000e00ff0877ac */ /* 0x000f220008000a00 */
[----:B-1----:R-:W-:Y:S01]  /*a1f0*/  MOV R3, 0x0 ;  /* 0x0000000000037802 */ /* 0x002fe20000000f00 */
[----:B--2---:R-:W-:Y:S02]  /*a200*/  HFMA2 R12, -RZ, RZ, 0, 5.9604644775390625e-08 ;  /* 0x00000001ff0c7431 */ /* 0x004fe400000001ff */
[----:B------:R-:W-:Y:S02]  /*a210*/  IMAD.MOV.U32 R8, RZ, RZ, 0x192 ;  /* 0x00000192ff087424 */ /* 0x000fe400078e00ff */
[----:B------:R-:W-:Y:S01]  /*a220*/  IMAD.MOV.U32 R13, RZ, RZ, RZ ;  /* 0x000000ffff0d7224 */ /* 0x000fe200078e00ff */
[----:B------:R-:W1:Y:S01]  /*a230*/  LDCU.64 UR6, c[0x4][0x78] ;  /* 0x01000f00ff0677ac */ /* 0x000e620008000a00 */
[----:B------:R-:W2:Y:S01]  /*a240*/  LDC.64 R2, c[0x4][R3] ;  /* 0x0100000003027b82 */ /* 0x000ea20000000a00 */
[----:B------:R-:W5:Y:S01]  /*a250*/  LDCU.64 UR4, c[0x4][0x10] ;  /* 0x01000200ff0477ac */ /* 0x000f620008000a00 */
[----:B----4-:R-:W-:Y:S01]  /*a260*/  MOV R5, UR9 ;  /* 0x0000000900057c02 */ /* 0x010fe20008000f00 */
[----:B------:R-:W-:Y:S01]  /*a270*/  IMAD.U32 R4, RZ, RZ, UR8 ;  /* 0x00000008ff047e24 */ /* 0x000fe2000f8e00ff */
[----:B-1----:R-:W-:Y:S01]  /*a280*/  MOV R7, UR7 ;  /* 0x0000000700077c02 */ /* 0x002fe20008000f00 */
[----:B------:R-:W-:Y:S01]  /*a290*/  IMAD.U32 R6, RZ, RZ, UR6 ;  /* 0x00000006ff067e24 */ /* 0x000fe2000f8e00ff */
[----:B-----5:R-:W-:Y:S01]  /*a2a0*/  MOV R11, UR5 ;  /* 0x00000005000b7c02 */ /* 0x020fe20008000f00 */
[----:B------:R-:W-:Y:S02]  /*a2b0*/  IMAD.U32 R10, RZ, RZ, UR4 ;  /* 0x00000004ff0a7e24 */ /* 0x000fe4000f8e00ff */
[----:B------:R-:W-:Y:S07]  /*a2c0*/  LEPC R20, `(.L_x_138) ;  /* 0x000000001014794e */ /* 0x000fee0000000000 */
[----:B--23--:R-:W-:Y:S05]  /*a2d0*/  CALL.ABS.NOINC R2 ;  /* 0x0000000002007343 */ /* 0x00cfea0003c00000 */
.L_x_138:
[----:B-1----:R-:W-:Y:S01]  /*a2e0*/  LOP3.LUT R3, R76, 0xffffe000, RZ, 0xc0, !PT ;  /* 0xffffe0004c037812 */ /* 0x002fe200078ec0ff */
[----:B------:R-:W-:Y:S05]  /*a2f0*/  WARPSYNC.ALL ;  /* 0x0000000000007948 */ /* 0x000fea0003800000 */
[----:B------:R-:W-:Y:S01]  /*a300*/  R2UR UR4, R39 ;  /* 0x00000000270472ca */ /* 0x000fe200000e0000 */
[----:B------:R-:W-:Y:S01]  /*a310*/  BSSY.RECONVERGENT B0, `(.L_x_139) ;  /* 0x00000a5000007945 */ /* 0x000fe20003800200 */
[----:B--2---:R-:W-:Y:S02]  /*a320*/  LOP3.LUT R44, R72, 0xffffe000, RZ, 0xc0, !PT ;  /* 0xffffe000482c7812 */ /* 0x004fe400078ec0ff */
        /* <DEDUP_REMOVED lines=106> */
[----:B---3--:R-:W-:Y:S01]  /*a9d0*/  LOP3.LUT R2, R64, 0xffffe000, RZ, 0xc0, !PT ;  /* 0xffffe00040027812 */ /* 0x008fe200078ec0ff */
        /* <DEDUP_REMOVED lines=44> */
[----:B------:R-:W-:Y:S02]  /*aca0*/  UIADD3 UR4, UPT, UPT, UR43, 0x400, URZ ;  /* 0x000004002b047890 */ /* 0x000fe4000fffe0ff */
[----:B------:R-:W-:Y:S01]  /*acb0*/  UIADD3 UR9, UPT, UPT, UR49, 0x80, URZ ;  /* 0x0000008031097890 */ /* 0x000fe2000fffe0ff */
[----:B------:R-:W-:Y:S01]  /*acc0*/  UMOV UR10, UR50 ;  /* 0x00000032000a7c82 */ /* 0x000fe20008000000 */
[----:B------:R-:W-:Y:S02]  /*acd0*/  UMOV UR11, UR36 ;  /* 0x00000024000b7c82 */ /* 0x000fe40008000000 */
        /* <DEDUP_REMOVED lines=8> */
.L_x_140:
[----:B------:R-:W-:Y:S05]  /*ad60*/  BSYNC.RECONVERGENT B0 ;  /* 0x0000000000007941 */ /* 0x000fea0003800200 */
.L_x_139:
        /* <DEDUP_REMOVED lines=21> */
.L_x_144:
[----:B------:R-:W-:Y:S05]  /*aec0*/  BSYNC B0 ;  /* 0x0000000000007941 */ /* 0x000fea0003800000 */
.L_x_143:
        /* <DEDUP_REMOVED lines=19> */
.L_x_142:
[----:B------:R-:W-:Y:S05]  /*b000*/  BSYNC B1 ;  /* 0x0000000000017941 */ /* 0x000fea0003800000 */
.L_x_141:
        /* <DEDUP_REMOVED lines=21> */
.L_x_146:
        /* <DEDUP_REMOVED lines=165> */
.L_x_148:
[----:B------:R-:W-:Y:S05]  /*bbb0*/  BSYNC.RECONVERGENT B0 ;  /* 0x0000000000007941 */ /* 0x000fea0003800200 */
.L_x_147:
        /* <DEDUP_REMOVED lines=21> */
.L_x_152:
[----:B------:R-:W-:Y:S05]  /*bd10*/  BSYNC B0 ;  /* 0x0000000000007941 */ /* 0x000fea0003800000 */
.L_x_151:
        /* <DEDUP_REMOVED lines=19> */
.L_x_150:
[----:B------:R-:W-:Y:S05]  /*be50*/  BSYNC B1 ;  /* 0x0000000000017941 */ /* 0x000fea0003800000 */
.L_x_149:
        /* <DEDUP_REMOVED lines=21> */
.L_x_154:
        /* <DEDUP_REMOVED lines=146> */
[----:B------:R-:W-:Y:S01]  /*c8d0*/  @P6 SHF.L.U32 R2, R119, 0x1f, RZ ;  /* 0x0000001f77026819 */ /* 0x000fe200000006ff */
        /* <DEDUP_REMOVED lines=18> */
.L_x_156:
[----:B------:R-:W-:Y:S05]  /*ca00*/  BSYNC.RECONVERGENT B0 ;  /* 0x0000000000007941 */ /* 0x000fea0003800200 */
.L_x_155:
        /* <DEDUP_REMOVED lines=21> */
.L_x_160:
[----:B------:R-:W-:Y:S05]  /*cb60*/  BSYNC B0 ;  /* 0x0000000000007941 */ /* 0x000fea0003800000 */
.L_x_159:
[----:B------:R-:W-:Y:S11]  /*cb70*/  ISETP.NE.AND P0, PT, R117, RZ, PT ;  /* 0x000000ff7500720c */ /* 0x000ff60003f05270 */
[----:B------:R-:W-:Y:S02]  /*cb80*/  @!UPT UIADD3 URZ, UPT, UPT, URZ, URZ, URZ ;  /* 0x000000fffffff290 */ /* 0x000fe4000fffe0ff */
[----:B------:R3:W4:Y:S01]  /*cb90*/  @P0 LDS.128 R72, [R2+0x400] ;  /* 0x0004000002480984 */ /* 0x0007220000000c00 */
[----:B------:R-:W-:Y:S02]  /*cba0*/  @P0 IMAD.IADD R114, R114, 0x1, R113 ;  /* 0x0000000172720824 */ /* 0x000fe400078e0271 */
[C---:B-1----:R-:W-:Y:S01]  /*cbb0*/  @P0 IMAD.IADD R0, R115.reuse, 0x1, R3 ;  /* 0x0000000173000824 */ /* 0x042fe200078e0203 */
[----:B------:R1:W1:Y:S04]  /*cbc0*/  @P0 LDS.128 R76, [R112+UR43+0x400] ;  /* 0x0004002b704c0984 */ /* 0x0002680008000c00 */
[----:B------:R1:W1:Y:S04]  /*cbd0*/  @P0 LDS.128 R48, [R3+0x400] ;  /* 0x0004000003300984 */ /* 0x0002680000000c00 */
[----:B------:R1:W1:Y:S04]  /*cbe0*/  @P0 LDS.128 R52, [R0+0x400] ;  /* 0x0004000000340984 */ /* 0x0002680000000c00 */
[----:B------:R1:W1:Y:S04]  /*cbf0*/  @P0 LDS.128 R56, [R113+0x400] ;  /* 0x0004000071380984 */ /* 0x0002680000000c00 */
[----:B------:R1:W1:Y:S01]  /*cc00*/  @P0 LDS.128 R64, [R114+0x400] ;  /* 0x0004000072400984 */ /* 0x0002620000000c00 */
[C---:B---3--:R-:W-:Y:S02]  /*cc10*/  @P0 IADD3 R2, PT, PT, R115.reuse, R113, RZ ;  /* 0x0000007173020210 */ /* 0x048fe40007ffe0ff */
[----:B------:R-:W-:Y:S03]  /*cc20*/  @P0 IADD3 R115, PT, PT, R115, R114, RZ ;  /* 0x0000007273730210 */ /* 0x000fe60007ffe0ff */
[----:B------:R3:W1:Y:S04]  /*cc30*/  @P0 LDS.128 R60, [R2+0x400] ;  /* 0x00040000023c0984 */ /* 0x0006680000000c00 */
[----:B------:R3:W1:Y:S02]  /*cc40*/  @P0 LDS.128 R68, [R115+0x400] ;  /* 0x0004000073440984 */ /* 0x0006640000000c00 */
.L_x_158:
[----:B------:R-:W-:Y:S05]  /*cc50*/  BSYNC B1 ;  /* 0x0000000000017941 */ /* 0x000fea0003800000 */
.L_x_157:
[----:B-1----:R-:W-:Y:S05]  /*cc60*/  VIADD R0, R39, 0xe0 ;  /* 0x000000e027007836 */ /* 0x002fea0000000000 */
[----:B------:R-:W-:Y:S04]  /*cc70*/  SHF.R.U32.HI R0, RZ, 0x15, R0 ;  /* 0x00000015ff007819 */ /* 0x000fe80000011600 */
[----:B------:R-:W-:Y:S11]  /*cc80*/  LOP3.LUT P0, RZ, R0, 0x3, R87, 0x48, !PT ;  /* 0x0000000300ff7812 */ /* 0x000ff60007804857 */
[----:B------:R-:W-:Y:S02]  /*cc90*/  @!UPT UIADD3 URZ, UPT, UPT, URZ, URZ, URZ ;  /* 0x000000fffffff290 */ /* 0x000fe4000fffe0ff */
[----:B------:R-:W-:Y:S05]  /*cca0*/  @!P0 BRA `(.L_x_162) ;  /* 0x0000000000408947 */ /* 0x000fea0003800000 */
[----:B------:R-:W1:Y:S01]  /*ccb0*/  LDCU.64 UR8, c[0x4][0x70] ;  /* 0x01000e00ff0877ac */ /* 0x000e620008000a00 */
[----:B------:R-:W-:Y:S01]  /*ccc0*/  MOV R3, 0x0 ;  /* 0x0000000000037802 */ /* 0x000fe20000000f00 */
[----:B--2---:R-:W-:Y:S02]  /*ccd0*/  HFMA2 R12, -RZ, RZ, 0, 5.9604644775390625e-08 ;  /* 0x00000001ff0c7431 */ /* 0x004fe400000001ff */
[----:B------:R-:W-:Y:S02]  /*cce0*/  IMAD.MOV.U32 R8, RZ, RZ, 0x192 ;  /* 0x00000192ff087424 */ /* 0x000fe400078e00ff */
[----:B------:R-:W-:Y:S01]  /*ccf0*/  IMAD.MOV.U32 R13, RZ, RZ, RZ ;  /* 0x000000ffff0d7224 */ /* 0x000fe200078e00ff */
[----:B------:R-:W2:Y:S01]  /*cd00*/  LDCU.64 UR6, c[0x4][0x78] ;  /* 0x01000f00ff0677ac */ /* 0x000ea20008000a00 */
[----:B---3--:R-:W3:Y:S01]  /*cd10*/  LDC.64 R2, c[0x4][R3] ;  /* 0x0100000003027b82 */ /* 0x008ee20000000a00 */
[----:B------:R-:W5:Y:S01]  /*cd20*/  LDCU.64 UR4, c[0x4][0x10] ;  /* 0x01000200ff0477ac */ /* 0x000f620008000a00 */
[----:B-1----:R-:W-:Y:S01]  /*cd30*/  MOV R5, UR9 ;  /* 0x0000000900057c02 */ /* 0x002fe20008000f00 */
[----:B------:R-:W-:Y:S01]  /*cd40*/  IMAD.U32 R4, RZ, RZ, UR8 ;  /* 0x00000008ff047e24 */ /* 0x000fe2000f8e00ff */
[----:B--2---:R-:W-:Y:S01]  /*cd50*/  MOV R7, UR7 ;  /* 0x0000000700077c02 */ /* 0x004fe20008000f00 */
[----:B------:R-:W-:Y:S01]  /*cd60*/  IMAD.U32 R6, RZ, RZ, UR6 ;  /* 0x00000006ff067e24 */ /* 0x000fe2000f8e00ff */
[----:B-----5:R-:W-:Y:S01]  /*cd70*/  MOV R11, UR5 ;  /* 0x00000005000b7c02 */ /* 0x020fe20008000f00 */
[----:B------:R-:W-:Y:S02]  /*cd80*/  IMAD.U32 R10, RZ, RZ, UR4 ;  /* 0x00000004ff0a7e24 */ /* 0x000fe4000f8e00ff */
[----:B------:R-:W-:Y:S07]  /*cd90*/  LEPC R20, `(.L_x_162) ;  /* 0x000000001014794e */ /* 0x000fee0000000000 */
[----:B---34-:R-:W-:Y:S05]  /*cda0*/  CALL.ABS.NOINC R2 ;  /* 0x0000000002007343 */ /* 0x018fea0003c00000 */
.L_x_162:
[----:B------:R-:W-:Y:S01]  /*cdb0*/  ISETP.NE.AND P0, PT, R103, RZ, PT ;  /* 0x000000ff6700720c */ /* 0x000fe20003f05270 */
[----:B------:R-:W-:Y:S05]  /*cdc0*/  WARPSYNC.ALL ;  /* 0x0000000000007948 */ /* 0x000fea0003800000 */
[----:B------:R-:W-:Y:S01]  /*cdd0*/  R2UR UR4, R39 ;  /* 0x00000000270472ca */ /* 0x000fe200000e0000 */
[----:B------:R-:W1:Y:S01]  /*cde0*/  S2UR UR6, SR_CgaCtaId ;  /* 0x00000000000679c3 */ /* 0x000e620000008800 */
[----:B------:R-:W-:Y:S01]  /*cdf0*/  R2UR UR5, R111 ;  /* 0x000000006f0572ca */ /* 0x000fe200000e0000 */
[----:B------:R-:W-:Y:S01]  /*ce00*/  BSSY.RECONVERGENT B0, `(.L_x_163) ;  /* 0x000009f000007945 */ /* 0x000fe20003800200 */
[----:B------:R-:W-:Y:S02]  /*ce10*/  LOP3.LUT R0, R76, 0xffffe000, RZ, 0xc0, !PT ;  /* 0xffffe0004c007812 */ /* 0x000fe400078ec0ff */
[----:B---3--:R-:W-:Y:S02]  /*ce20*/  LOP3.LUT R2, R77, 0xffffe000, RZ, 0xc0, !PT ;  /* 0xffffe0004d027812 */ /* 0x008fe400078ec0ff */
[----:B------:R-:W-:Y:S02]  /*ce30*/  LOP3.LUT R3, R78, 0xffffe000, RZ, 0xc0, !PT ;  /* 0xffffe0004e037812 */ /* 0x000fe400078ec0ff */
[----:B------:R-:W-:Y:S02]  /*ce40*/  LOP3.LUT R39, R79, 0xffffe000, RZ, 0xc0, !PT ;  /* 0xffffe0004f277812 */ /* 0x000fe400078ec0ff */
[----:B----4-:R-:W-:Y:S01]  /*ce50*/  LOP3.LUT R40, R72, 0xffffe000, RZ, 0xc0, !PT ;  /* 0xffffe00048287812 */ /* 0x010fe200078ec0ff */
[----:B--2---:R-:W2:Y:S01]  /*ce60*/  LDTM.x32 R4, tmem[UR4+0xe0] ;  /* 0x0000e004000479ee */ /* 0x004ea200082c0000 */
[----:B------:R-:W-:Y:S01]  /*ce70*/  LOP3.LUT R41, R73, 0xffffe000, RZ, 0xc0, !PT ;  /* 0xffffe00049297812 */ /* 0x000fe200078ec0ff */
[----:B------:R-:W-:Y:S01]  /*ce80*/  UIADD3 UR4, UPT, UPT, UR5, 0xb0, URZ ;  /* 0x000000b005047890 */ /* 0x000fe2000fffe0ff */
[----:B------:R-:W-:Y:S01]  /*ce90*/  LOP3.LUT R42, R74, 0xffffe000, RZ, 0xc0, !PT ;  /* 0xffffe0004a2a7812 */ /* 0x000fe200078ec0ff */
[----:B------:R-:W-:Y:S01]  /*cea0*/  NOP ;  /* 0x0000000000007918 */ /* 0x000fe20000000000 */
[----:B------:R-:W-:Y:S02]  /*ceb0*/  LOP3.LUT R43, R75, 0xffffe000, RZ, 0xc0, !PT ;  /* 0xffffe0004b2b7812 */ /* 0x000fe400078ec0ff */
        /* <DEDUP_REMOVED lines=8> */
[----:B------:R-:W-:Y:S01]  /*cf40*/  LOP3.LUT R53, R56, 0xffffe000, RZ, 0xc0, !PT ;  /* 0xffffe00038357812 */ /* 0x000fe200078ec0ff */
[C---:B--2---:R-:W-:Y:S01]  /*cf50*/  FMUL R4, R38.reuse, R4 ;  /* 0x0000000426047220 */ /* 0x044fe20000400000 */
[----:B------:R-:W-:Y:S01]  /*cf60*/  LOP3.LUT R54, R57, 0xffffe000, RZ, 0xc0, !PT ;  /* 0xffffe00039367812 */ /* 0x000fe200078ec0ff */
[----:B------:R-:W-:Y:S01]  /*cf70*/  FMUL R5, R38, R5 ;  /* 0x0000000526057220 */ /* 0x000fe20000400000 */
[----:B------:R-:W-:Y:S01]  /*cf80*/  LOP3.LUT R55, R58, 0xffffe000, RZ, 0xc0, !PT ;  /* 0xffffe0003a377812 */ /* 0x000fe200078ec0ff */
[C---:B------:R-:W-:Y:S01]  /*cf90*/  FMUL R6, R38.reuse, R6 ;  /* 0x0000000626067220 */ /* 0x040fe20000400000 */
[----:B------:R-:W-:Y:S01]  /*cfa0*/  LOP3.LUT R56, R59, 0xffffe000, RZ, 0xc0, !PT ;  /* 0xffffe0003b387812 */ /* 0x000fe200078ec0ff */
        /* <DEDUP_REMOVED lines=10> */
[----:B-1----:R-:W-:Y:S01]  /*d050*/  UPRMT UR4, UR6, 0x654, UR4 ;  /* 0x0000065406047896 */ /* 0x002fe20008000004 */
[----:B------:R-:W-:Y:S01]  /*d060*/  F2FP.TF32.F32.PACK_B R6, R6 ;  /* 0x00000006ff06723e */ /* 0x000fe200024050ff */
[C---:B------:R-:W-:Y:S01]  /*d070*/  FMUL R8, R38.reuse, R8 ;  /* 0x0000000826087220 */ /* 0x040fe20000400000 */
[C---:B------:R-:W-:Y:S01]  /*d080*/  FMUL R9, R38.reuse, R9 ;  /* 0x0000000926097220 */ /* 0x040fe20000400000 */
[C---:B------:R-:W-:Y:S01]  /*d090*/  FMUL R10, R38.reuse, R10 ;  /* 0x0000000a260a7220 */ /* 0x040fe20000400000 */
[C---:B------:R-:W-:Y:S01]  /*d0a0*/  FMUL R11, R38.reuse, R11 ;  /* 0x0000000b260b7220 */ /* 0x040fe20000400000 */
[----:B------:R-:W-:Y:S01]  /*d0b0*/  F2FP.TF32.F32.PACK_B R7, R7 ;  /* 0x00000007ff07723e */ /* 0x000fe200024050ff */
[C---:B------:R-:W-:Y:S01]  /*d0c0*/  FFMA R8, R45.reuse, R40, R8 ;  /* 0x000000282d087223 */ /* 0x040fe20000000008 */
[C---:B------:R-:W-:Y:S01]  /*d0d0*/  FFMA R9, R45.reuse, R41, R9 ;  /* 0x000000292d097223 */ /* 0x040fe20000000009 */
[C---:B------:R-:W-:Y:S01]  /*d0e0*/  FFMA R10, R45.reuse, R42, R10 ;  /* 0x0000002a2d0a7223 */ /* 0x040fe2000000000a */
[C---:B------:R-:W-:Y:S01]  /*d0f0*/  FFMA R11, R45.reuse, R43, R11 ;  /* 0x0000002b2d0b7223 */ /* 0x040fe2000000000b */
[C---:B------:R-:W-:Y:S01]  /*d100*/  FMUL R12, R38.reuse, R12 ;  /* 0x0000000c260c7220 */ /* 0x040fe20000400000 */
[----:B------:R-:W-:Y:S01]  /*d110*/  SYNCS.ARRIVE.TRANS64.RED.A1T0 RZ, [UR4], RZ ;  /* 0x000000ffffff79a7 */ /* 0x000fe20008100404 */
[----:B------:R1:W-:Y:S01]  /*d120*/  STS.128 [R110+UR43+0xc400], R4 ;  /* 0x00c400046e007988 */ /* 0x0003e20008000c2b */
[----:B------:R-:W-:Y:S01]  /*d130*/  F2FP.TF32.F32.PACK_B R8, R8 ;  /* 0x00000008ff08723e */ /* 0x000fe200024050ff */
[C---:B------:R-:W-:Y:S01]  /*d140*/  FMUL R13, R38.reuse, R13 ;  /* 0x0000000d260d7220 */ /* 0x040fe20000400000 */
[----:B------:R-:W-:Y:S01]  /*d150*/  F2FP.TF32.F32.PACK_B R9, R9 ;  /* 0x00000009ff09723e */ /* 0x000fe200024050ff */
[C---:B------:R-:W-:Y:S01]  /*d160*/  FMUL R14, R38.reuse, R14 ;  /* 0x0000000e260e7220 */ /* 0x040fe20000400000 */
[----:B------:R-:W-:Y:S01]  /*d170*/  F2FP.TF32.F32.PACK_B R10, R10 ;  /* 0x0000000aff0a723e */ /* 0x000fe200024050ff */
[C---:B------:R-:W-:Y:S01]  /*d180*/  FMUL R15, R38.reuse, R15 ;  /* 0x0000000f260f7220 */ /* 0x040fe20000400000 */
[----:B------:R-:W-:Y:S01]  /*d190*/  F2FP.TF32.F32.PACK_B R11, R11 ;  /* 0x0000000bff0b723e */ /* 0x000fe200024050ff */
[C---:B------:R-:W-:Y:S01]  /*d1a0*/  FFMA R12, R45.reuse, R44, R12 ;  /* 0x0000002c2d0c7223 */ /* 0x040fe2000000000c */
[C---:B------:R-:W-:Y:S01]  /*d1b0*/  FFMA R13, R45.reuse, R46, R13 ;  /* 0x0000002e2d0d7223 */ /* 0x040fe2000000000d */
[C---:B------:R-:W-:Y:S01]  /*d1c0*/  FFMA R14, R45.reuse, R47, R14 ;  /* 0x0000002f2d0e7223 */ /* 0x040fe2000000000e */
[C---:B------:R-:W-:Y:S01]  /*d1d0*/  FFMA R15, R45.reuse, R48, R15 ;  /* 0x000000302d0f7223 */ /* 0x040fe2000000000f */
[----:B------:R1:W-:Y:S01]  /*d1e0*/  STS.128 [R109+0xc400], R8 ;  /* 0x00c400086d007388 */ /* 0x0003e20000000c00 */
[----:B------:R-:W-:Y:S01]  /*d1f0*/  F2FP.TF32.F32.PACK_B R12, R12 ;  /* 0x0000000cff0c723e */ /* 0x000fe200024050ff */
[C---:B------:R-:W-:Y:S01]  /*d200*/  FMUL R16, R38.reuse, R16 ;  /* 0x0000001026107220 */ /* 0x040fe20000400000 */
[----:B------:R-:W-:Y:S01]  /*d210*/  F2FP.TF32.F32.PACK_B R13, R13 ;  /* 0x0000000dff0d723e */ /* 0x000fe200024050ff */
[C---:B------:R-:W-:Y:S01]  /*d220*/  FMUL R17, R38.reuse, R17 ;  /* 0x0000001126117220 */ /* 0x040fe20000400000 */
[----:B------:R-:W-:Y:S01]  /*d230*/  F2FP.TF32.F32.PACK_B R14, R14 ;  /* 0x0000000eff0e723e */ /* 0x000fe200024050ff */
[C---:B------:R-:W-:Y:S01]  /*d240*/  FMUL R18, R38.reuse, R18 ;  /* 0x0000001226127220 */ /* 0x040fe20000400000 */
        /* <DEDUP_REMOVED lines=18> */
[----:B------:R-:W-:Y:S01]  /*d370*/  FFMA R23, R45, R56, R23 ;  /* 0x000000382d177223 */ /* 0x000fe20000000017 */
[----:B------:R1:W-:Y:S01]  /*d380*/  STS.128 [R98+0xc400], R16 ;  /* 0x00c4001062007388 */ /* 0x0003e20000000c00 */
[----:B------:R-:W-:Y:S01]  /*d390*/  LOP3.LUT R60, R63, 0xffffe000, RZ, 0xc0, !PT ;  /* 0xffffe0003f3c7812 */ /* 0x000fe200078ec0ff */
[C---:B------:R-:W-:Y:S01]  /*d3a0*/  FMUL R24, R38.reuse, R24 ;  /* 0x0000001826187220 */ /* 0x040fe20000400000 */
[----:B------:R-:W-:Y:S01]  /*d3b0*/  F2FP.TF32.F32.PACK_B R20, R20 ;  /* 0x00000014ff14723e */ /* 0x000fe200024050ff */
[C---:B------:R-:W-:Y:S01]  /*d3c0*/  FMUL R25, R38.reuse, R25 ;  /* 0x0000001926197220 */ /* 0x040fe20000400000 */
[----:B------:R-:W-:Y:S01]  /*d3d0*/  F2FP.TF32.F32.PACK_B R21, R21 ;  /* 0x00000015ff15723e */ /* 0x000fe200024050ff */
[C---:B------:R-:W-:Y:S01]  /*d3e0*/  FMUL R26, R38.reuse, R26 ;  /* 0x0000001a261a7220 */ /* 0x040fe20000400000 */
[----:B------:R-:W-:Y:S01]  /*d3f0*/  FMUL R27, R38, R27 ;  /* 0x0000001b261b7220 */ /* 0x000fe20000400000 */
[----:B------:R-:W-:Y:S01]  /*d400*/  F2FP.TF32.F32.PACK_B R22, R22 ;  /* 0x00000016ff16723e */ /* 0x000fe200024050ff */
[C---:B------:R-:W-:Y:S01]  /*d410*/  FFMA R24, R45.reuse, R57, R24 ;  /* 0x000000392d187223 */ /* 0x040fe20000000018 */
[----:B------:R-:W-:Y:S01]  /*d420*/  F2FP.TF32.F32.PACK_B R23, R23 ;  /* 0x00000017ff17723e */ /* 0x000fe200024050ff */
[C---:B------:R-:W-:Y:S01]  /*d430*/  FFMA R25, R45.reuse, R58, R25 ;  /* 0x0000003a2d197223 */ /* 0x040fe20000000019 */
[C---:B------:R-:W-:Y:S01]  /*d440*/  FFMA R26, R45.reuse, R59, R26 ;  /* 0x0000003b2d1a7223 */ /* 0x040fe2000000001a */
[----:B------:R-:W-:Y:S01]  /*d450*/  FFMA R27, R45, R60, R27 ;  /* 0x0000003c2d1b7223 */ /* 0x000fe2000000001b */
[----:B------:R-:W-:Y:S01]  /*d460*/  LOP3.LUT R61, R64, 0xffffe000, RZ, 0xc0, !PT ;  /* 0xffffe000403d7812 */ /* 0x000fe200078ec0ff */
[----:B------:R1:W-:Y:S01]  /*d470*/  STS.128 [R97+0xc400], R20 ;  /* 0x00c4001461007388 */ /* 0x0003e20000000c00 */
[----:B------:R-:W-:Y:S01]  /*d480*/  LOP3.LUT R62, R65, 0xffffe000, RZ, 0xc0, !PT ;  /* 0xffffe000413e7812 */ /* 0x000fe200078ec0ff */
[----:B------:R-:W-:Y:S01]  /*d490*/  FMUL R28, R38, R28 ;  /* 0x0000001c261c7220 */ /* 0x000fe20000400000 */
[----:B------:R-:W-:Y:S01]  /*d4a0*/  LOP3.LUT R63, R66, 0xffffe000, RZ, 0xc0, !PT ;  /* 0xffffe000423f7812 */ /* 0x000fe200078ec0ff */
[C---:B------:R-:W-:Y:S01]  /*d4b0*/  FMUL R29, R38.reuse, R29 ;  /* 0x0000001d261d7220 */ /* 0x040fe20000400000 */
[----:B------:R-:W-:Y:S01]  /*d4c0*/  LOP3.LUT R64, R67, 0xffffe000, RZ, 0xc0, !PT ;  /* 0xffffe00043407812 */ /* 0x000fe200078ec0ff */
[C---:B------:R-:W-:Y:S01]  /*d4d0*/  FMUL R30, R38.reuse, R30 ;  /* 0x0000001e261e7220 */ /* 0x040fe20000400000 */
        /* <DEDUP_REMOVED lines=10> */
[----:B------:R-:W-:Y:S01]  /*d580*/  FMUL R32, R38, R32 ;  /* 0x0000002026207220 */ /* 0x000fe20000400000 */
[----:B------:R-:W-:Y:S01]  /*d590*/  LOP3.LUT R66, R69, 0xffffe000, RZ, 0xc0, !PT ;  /* 0xffffe00045427812 */ /* 0x000fe200078ec0ff */
[----:B------:R1:W-:Y:S01]  /*d5a0*/  STS.128 [R96+0xc400], R24 ;  /* 0x00c4001860007388 */ /* 0x0003e20000000c00 */
        /* <DEDUP_REMOVED lines=24> */
[----:B--2---:R-:W2:Y:S02]  /*d730*/  FENCE.VIEW.ASYNC.S ;  /* 0x00000000000073c6 */ /* 0x004ea40000000000 */
[----:B--2---:R-:W-:Y:S06]  /*d740*/  BAR.SYNC.DEFER_BLOCKING 0x1, 0x80 ;  /* 0x0042000000007b1d */ /* 0x004fec0000010000 */
        /* <DEDUP_REMOVED lines=9> */
[----:B--2---:R-:W-:Y:S04]  /*d7e0*/  DEPBAR.LE SB0, 0x1 ;  /* 0x000080400000791a */ /* 0x004fe80000000000 */
.L_x_164:
[----:B------:R-:W-:Y:S05]  /*d7f0*/  BSYNC.RECONVERGENT B0 ;  /* 0x0000000000007941 */ /* 0x000fea0003800200 */
.L_x_163:
[----:B------:R-:W-:Y:S01]  /*d800*/  BAR.SYNC.DEFER_BLOCKING 0x1, 0x80 ;  /* 0x0042000000007b1d */ /* 0x000fe20000010000 */
[----:B------:R-:W-:Y:S01]  /*d810*/  UISETP.NE.AND UP0, UPT, UR52, -0x8, UPT ;  /* 0xfffffff83400788c */ /* 0x000fe2000bf05270 */
[----:B------:R-:W-:Y:S08]  /*d820*/  IADD3 R36, PT, PT, R36, 0x1, RZ ;  /* 0x0000000124247810 */ /* 0x000ff00007ffe0ff */
[----:B------:R-:W-:Y:S05]  /*d830*/  BRA.U !UP0, `(.L_x_165) ;  /* 0x0000000108247547 */ /* 0x000fea000b800000 */
[----:B------:R-:W-:Y:S01]  /*d840*/  ISETP.NE.AND P0, PT, R107, RZ, PT ;  /* 0x000000ff6b00720c */ /* 0x000fe20003f05270 */
[----:B------:R-:W-:Y:S01]  /*d850*/  IMAD.U32 R0, RZ, RZ, UR47 ;  /* 0x0000002fff007e24 */ /* 0x000fe2000f8e00ff */
[----:B------:R-:W-:Y:S04]  /*d860*/  UIADD3 UR4, UPT, UPT, UR47, 0x1, URZ ;  /* 0x000000012f047890 */ /* 0x000fe8000fffe0ff */
[----:B------:R-:W-:Y:S04]  /*d870*/  UISETP.NE.AND UP0, UPT, UR4, 0x4, UPT ;  /* 0x000000040400788c */ /* 0x000fe8000bf05270 */
[----:B------:R-:W-:Y:S03]  /*d880*/  USEL UR47, UR4, URZ, UP0 ;  /* 0x000000ff042f7287 */ /* 0x000fe60008000000 */
[----:B------:R-:W-:Y:S05]  /*d890*/  @P0 LEA R0, R0, UR43, 0x3 ;  /* 0x0000002b00000c11 */ /* 0x000fea000f8e18ff */
[----:B------:R-:W-:Y:S05]  /*d8a0*/  @P0 VIADD R0, R0, 0x50 ;  /* 0x0000005000000836 */ /* 0x000fea0000000000 */
[----:B------:R-:W-:Y:S04]  /*d8b0*/  @P0 PRMT R0, R118, 0x654, R0 ;  /* 0x0000065476000816 */ /* 0x000fe80000000000 */
[----:B------:R2:W-:Y:S03]  /*d8c0*/  @P0 SYNCS.ARRIVE.TRANS64.RED.A1T0 RZ, [R0+URZ], RZ ;  /* 0x000000ff00ff09a7 */ /* 0x0005e600081004ff */
.L_x_165:
[----:B------:R-:W-:Y:S01]  /*d8d0*/  R2UR UR6, R106 ;  /* 0x000000006a0672ca */ /* 0x000fe200000e0000 */
[----:B------:R-:W-:Y:S01]  /*d8e0*/  UIADD3 UR52, UPT, UPT, UR52, 0x8, URZ ;  /* 0x0000000834347890 */ /* 0x000fe2000fffe0ff */
[----:B------:R-:W-:Y:S01]  /*d8f0*/  R2UR UR5, R88 ;  /* 0x00000000580572ca */ /* 0x000fe200000e0000 */
[----:B------:R-:W-:Y:S01]  /*d900*/  UMOV UR36, UR63 ;  /* 0x0000003f00247c82 */ /* 0x000fe20008000000 */
[----:B------:R-:W-:Y:S02]  /*d910*/  R2UR UR4, R89 ;  /* 0x00000000590472ca */ /* 0x000fe400000e0000 */
[----:B------:R-:W-:Y:S02]  /*d920*/  ISETP.NE.AND P0, PT, R93, 0x2, PT ;  /* 0x000000025d00780c */ /* 0x000fe40003f05270 */
[----:B------:R-:W-:Y:S02]  /*d930*/  ISETP.NE.AND P1, PT, R36, 0x2, PT ;  /* 0x000000022400780c */ /* 0x000fe40003f25270 */
[----:B------:R-:W-:Y:S02]  /*d940*/  SEL R2, RZ, 0x1, P0 ;  /* 0x00000001ff027807 */ /* 0x000fe40000000000 */
[----:B--2---:R-:W-:Y:S01]  /*d950*/  SEL R0, RZ, 0x1, P1 ;  /* 0x00000001ff007807 */ /* 0x004fe20000800000 */
[----:B------:R-:W-:Y:S01]  /*d960*/  UISETP.NE.AND UP0, UPT, UR6, URZ, UPT ;  /* 0x000000ff0600728c */ /* 0x000fe2000bf05270 */
[----:B------:R-:W-:Y:S01]  /*d970*/  LOP3.LUT R99, R99, R2, RZ, 0x3c, !PT ;  /* 0x0000000263637212 */ /* 0x000fe200078e3cff */
[----:B------:R-:W-:Y:S01]  /*d980*/  UIADD3 UR20, UPT, UPT, UR37, UR5, URZ ;  /* 0x0000000525147290 */ /* 0x000fe2000fffe0ff */
[----:B------:R-:W-:Y:S01]  /*d990*/  LOP3.LUT R100, R100, R0, RZ, 0x3c, !PT ;  /* 0x0000000064647212 */ /* 0x000fe200078e3cff */
[----:B------:R-:W-:Y:S01]  /*d9a0*/  UIADD3 UR16, UPT, UPT, UR38, UR4, URZ ;  /* 0x0000000426107290 */ /* 0x000fe2000fffe0ff */
[----:B------:R-:W-:Y:S02]  /*d9b0*/  SEL R93, R93, RZ, P0 ;  /* 0x000000ff5d5d7207 */ /* 0x000fe40000000000 */
[----:B------:R-:W-:Y:S02]  /*d9c0*/  SEL R36, R36, RZ, P1 ;  /* 0x000000ff24247207 */ /* 0x000fe40000800000 */
[----:B------:R-:W-:Y:S07]  /*d9d0*/  BRA.U UP0, `(.L_x_166) ;  /* 0xffffff7d00647547 */ /* 0x000fee000b83ffff */
[----:B------:R-:W-:-:S13]  /*d9e0*/  R2UR UR4, R90 ;  /* 0x000000005a0472ca */ /* 0x000fda00000e0000 */
[----:B------:R-:W-:-:S09]  /*d9f0*/  UISETP.NE.AND UP0, UPT, UR4, URZ, UPT ;  /* 0x000000ff0400728c */ /* 0x000fd2000bf05270 */
[----:B------:R-:W-:Y:S05]  /*da00*/  BRA.U !UP0, `(.L_x_167) ;  /* 0x0000000108487547 */ /* 0x000fea000b800000 */
[----:B------:R-:W2:Y:S02]  /*da10*/  LDCU.64 UR4, c[0x0][0x890] ;  /* 0x00011200ff0477ac */ /* 0x000ea40008000a00 */
[----:B--2---:R-:W-:-:S04]  /*da20*/  UISETP.NE.U32.AND UP0, UPT, UR4, URZ, UPT ;  /* 0x000000ff0400728c */ /* 0x004fc8000bf05070 */
[----:B------:R-:W-:-:S09]  /*da30*/  UISETP.NE.AND.EX UP0, UPT, UR5, URZ, UPT, UP0 ;  /* 0x000000ff0500728c */ /* 0x000fd2000bf05300 */
[----:B------:R-:W-:Y:S05]  /*da40*/  BRA.U UP0, `(.L_x_168) ;  /* 0x00000001000c7547 */ /* 0x000fea000b800000 */
[----:B------:R-:W-:-:S13]  /*da50*/  FSETP.NEU.AND P0, PT, R45, RZ, PT ;  /* 0x000000ff2d00720b */ /* 0x000fda0003f0d000 */
[----:B------:R-:W-:Y:S05]  /*da60*/  @!P0 EXIT ;  /* 0x000000000000894d */ /* 0x000fea0003800000 */
[----:B------:R-:W-:Y:S05]  /*da70*/  BRA `(.L_x_167) ;  /* 0x00000000002c7947 */ /* 0x000fea0003800000 */
.L_x_168:
[----:B------:R-:W-:Y:S01]  /*da80*/  ISETP.NE.AND P0, PT, R92, RZ, PT ;  /* 0x000000ff5c00720c */ /* 0x000fe20003f05270 */
[----:B------:R-:W-:-:S12]  /*da90*/  BSSY.RECONVERGENT B0, `(.L_x_167) ;  /* 0x0000009000007945 */ /* 0x000fd80003800200 */
[----:B------:R-:W-:Y:S05]  /*daa0*/  @P0 BRA `(.L_x_169) ;  /* 0x0000000000140947 */ /* 0x000fea0003800000 */
[----:B------:R-:W2:Y:S02]  /*dab0*/  LDCU.64 UR4, c[0x0][0x888] ;  /* 0x00011100ff0477ac */ /* 0x000ea40008000a00 */
[----:B--2---:R-:W-:-:S04]  /*dac0*/  ISETP.NE.U32.AND P0, PT, RZ, UR4, PT ;  /* 0x00000004ff007c0c */ /* 0x004fc8000bf05070 */
[----:B------:R-:W-:-:S13]  /*dad0*/  ISETP.NE.AND.EX P0, PT, RZ, UR5, PT, P0 ;  /* 0x00000005ff007c0c */ /* 0x000fda000bf05300 */
[----:B------:R-:W-:Y:S05]  /*dae0*/  @!P0 EXIT ;  /* 0x000000000000894d */ /* 0x000fea0003800000 */
[----:B------:R-:W-:Y:S05]  /*daf0*/  BRA `(.L_x_170) ;  /* 0x0000000000087947 */ /* 0x000fea0003800000 */
.L_x_169:
[----:B------:R-:W-:-:S13]  /*db00*/  FSETP.NEU.AND P0, PT, R45, RZ, PT ;  /* 0x000000ff2d00720b */ /* 0x000fda0003f0d000 */
[----:B------:R-:W-:Y:S05]  /*db10*/  @!P0 EXIT ;  /* 0x000000000000894d */ /* 0x000fea0003800000 */
.L_x_170:
[----:B------:R-:W-:Y:S05]  /*db20*/  BSYNC.RECONVERGENT B0 ;  /* 0x0000000000007941 */ /* 0x000fea0003800200 */
.L_x_167:
[----:B------:R-:W2:Y:S01]  /*db30*/  S2UR UR5, SR_CgaCtaId ;  /* 0x00000000000579c3 */ /* 0x000ea20000008800 */
[----:B------:R-:W-:Y:S01]  /*db40*/  ULEA UR4, UR47, UR43, 0x3 ;  /* 0x0000002b2f047291 */ /* 0x000fe2000f8e18ff */
[----:B------:R-:W-:-:S04]  /*db50*/  DEPBAR.LE SB0, 0x0 ;  /* 0x000080000000791a */ /* 0x000fc80000000000 */
[----:B------:R-:W-:-:S04]  /*db60*/  UIADD3 UR4, UPT, UPT, UR4, 0x50, URZ ;  /* 0x0000005004047890 */ /* 0x000fc8000fffe0ff */
[----:B--2---:R-:W-:-:S09]  /*db70*/  UPRMT UR4, UR5, 0x654, UR4 ;  /* 0x0000065405047896 */ /* 0x004fd20008000004 */
[----:B------:R-:W-:Y:S01]  /*db80*/  SYNCS.ARRIVE.TRANS64.RED.A1T0 RZ, [UR4], RZ ;  /* 0x000000ffffff79a7 */ /* 0x000fe20008100404 */
[----:B------:R-:W-:Y:S05]  /*db90*/  EXIT ;  /* 0x000000000000794d */ /* 0x000fea0003800000 */
.L_x_24:
[----:B--2---:R2:W3:Y:S02]  /*dba0*/  SYNCS.PHASECHK.TRANS64.TRYWAIT P0, [R0+URZ+0xd0], R2 ;  /* 0x0000d002000075a7 */ /* 0x0044e400080011ff */
[----:B---3--:R-:W-:Y:S05]  /*dbb0*/  @!P0 NANOSLEEP.SYNCS 0x989680 ;  /* 0x009896800000895d */ /* 0x008fea0003900000 */
[----:B------:R-:W3:Y:S02]  /*dbc0*/  @!P0 SYNCS.PHASECHK.TRANS64 P0, [R0+URZ+0xd0], R2 ;  /* 0x0000d002000085a7 */ /* 0x000ee400080010ff */
[----:B---3--:R-:W-:Y:S05]  /*dbd0*/  @!P0 BRA `(.L_x_24) ;  /* 0xfffffffc00f08947 */ /* 0x008fea000383ffff */
[----:B------:R-:W-:Y:S05]  /*dbe0*/  BRA `(.L_x_171) ;  /* 0xffffff3c00807947 */ /* 0x000fea000383ffff */
.L_x_27:
[----:B--2---:R-:W-:-:S07]  /*dbf0*/  MOV R0, UR33 ;  /* 0x0000002100007c02 */ /* 0x004fce0008000f00 */
.L_x_172:
[----:B--2---:R2:W3:Y:S02]  /*dc00*/  SYNCS.PHASECHK.TRANS64.TRYWAIT P0, [R0+URZ+0x18], R3 ;  /* 0x00001803000075a7 */ /* 0x0044e400080011ff */
[----:B---3--:R-:W-:Y:S05]  /*dc10*/  @!P0 NANOSLEEP.SYNCS 0x989680 ;  /* 0x009896800000895d */ /* 0x008fea0003900000 */
[----:B------:R-:W3:Y:S02]  /*dc20*/  @!P0 SYNCS.PHASECHK.TRANS64 P0, [R0+URZ+0x18], R3 ;  /* 0x00001803000085a7 */ /* 0x000ee400080010ff */
[----:B---3--:R-:W-:Y:S05]  /*dc30*/  @!P0 BRA `(.L_x_172) ;  /* 0xfffffffc00f08947 */ /* 0x008fea000383ffff */
[----:B------:R-:W-:Y:S05]  /*dc40*/  BRA `(.L_x_26) ;  /* 0xffffff3c00c07947 */ /* 0x000fea000383ffff */
.L_x_34:
[----:B-1----:R-:W-:-:S07]  /*dc50*/  MOV R0, UR17 ;  /* 0x0000001100007c02 */ /* 0x002fce0008000f00 */
.L_x_173:
[----:B-1----:R1:W2:Y:S02]  /*dc60*/  SYNCS.PHASECHK.TRANS64.TRYWAIT P0, [R0+URZ+0x18], R3 ;  /* 0x00001803000075a7 */ /* 0x0022a400080011ff */
[----:B--2---:R-:W-:Y:S05]  /*dc70*/  @!P0 NANOSLEEP.SYNCS 0x989680 ;  /* 0x009896800000895d */ /* 0x004fea0003900000 */
[----:B------:R-:W2:Y:S02]  /*dc80*/  @!P0 SYNCS.PHASECHK.TRANS64 P0, [R0+URZ+0x18], R3 ;  /* 0x00001803000085a7 */ /* 0x000ea400080010ff */
[----:B--2---:R-:W-:Y:S05]  /*dc90*/  @!P0 BRA `(.L_x_173) ;  /* 0xfffffffc00f08947 */ /* 0x004fea000383ffff */
[----:B------:R-:W-:Y:S05]  /*dca0*/  BRA `(.L_x_33) ;  /* 0xffffff4000807947 */ /* 0x000fea000383ffff */
.L_x_39:
[----:B-1----:R1:W2:Y:S02]  /*dcb0*/  SYNCS.PHASECHK.TRANS64.TRYWAIT P0, [R3+URZ+0x80], R0 ;  /* 0x00008000030075a7 */ /* 0x0022a400080011ff */
[----:B--2---:R-:W-:Y:S05]  /*dcc0*/  @!P0 NANOSLEEP.SYNCS 0x989680 ;  /* 0x009896800000895d */ /* 0x004fea0003900000 */
[----:B------:R-:W2:Y:S02]  /*dcd0*/  @!P0 SYNCS.PHASECHK.TRANS64 P0, [R3+URZ+0x80], R0 ;  /* 0x00008000030085a7 */ /* 0x000ea400080010ff */
[----:B--2---:R-:W-:Y:S05]  /*dce0*/  @!P0 BRA `(.L_x_39) ;  /* 0xfffffffc00f08947 */ /* 0x004fea000383ffff */
[----:B------:R-:W-:Y:S05]  /*dcf0*/  BRA `(.L_x_174) ;  /* 0xffffff4400207947 */ /* 0x000fea000383ffff */
.L_x_43:
[----:B------:R-:W-:-:S07]  /*dd00*/  MOV R0, UR4 ;  /* 0x0000000400007c02 */ /* 0x000fce0008000f00 */
.L_x_175:
[----:B-1----:R1:W2:Y:S02]  /*dd10*/  SYNCS.PHASECHK.TRANS64.TRYWAIT P0, [R0+URZ], R2 ;  /* 0x00000002000075a7 */ /* 0x0022a400080011ff */
[----:B--2---:R-:W-:Y:S05]  /*dd20*/  @!P0 NANOSLEEP.SYNCS 0x989680 ;  /* 0x009896800000895d */ /* 0x004fea0003900000 */
[----:B------:R-:W2:Y:S02]  /*dd30*/  @!P0 SYNCS.PHASECHK.TRANS64 P0, [R0+URZ], R2 ;  /* 0x00000002000085a7 */ /* 0x000ea400080010ff */
[----:B--2---:R-:W-:Y:S05]  /*dd40*/  @!P0 BRA `(.L_x_175) ;  /* 0xfffffffc00f08947 */ /* 0x004fea000383ffff */
[----:B------:R-:W-:Y:S05]  /*dd50*/  BRA `(.L_x_176) ;  /* 0xffffff4800cc7947 */ /* 0x000fea000383ffff */
.L_x_44:
[----:B------:R-:W-:-:S07]  /*dd60*/  MOV R0, UR5 ;  /* 0x0000000500007c02 */ /* 0x000fce0008000f00 */
.L_x_177:
[----:B-1----:R1:W2:Y:S02]  /*dd70*/  SYNCS.PHASECHK.TRANS64.TRYWAIT P0, [R0+URZ], R2 ;  /* 0x00000002000075a7 */ /* 0x0022a400080011ff */
[----:B--2---:R-:W-:Y:S05]  /*dd80*/  @!P0 NANOSLEEP.SYNCS 0x989680 ;  /* 0x009896800000895d */ /* 0x004fea0003900000 */
[----:B------:R-:W2:Y:S02]  /*dd90*/  @!P0 SYNCS.PHASECHK.TRANS64 P0, [R0+URZ], R2 ;  /* 0x00000002000085a7 */ /* 0x000ea400080010ff */
[----:B--2---:R-:W-:Y:S05]  /*dda0*/  @!P0 BRA `(.L_x_177) ;  /* 0xfffffffc00f08947 */ /* 0x004fea000383ffff */
[----:B------:R-:W-:Y:S05]  /*ddb0*/  BRA `(.L_x_178) ;  /* 0xffffff4800d87947 */ /* 0x000fea000383ffff */
.L_x_47:
[----:B-1----:R1:W2:Y:S02]  /*ddc0*/  SYNCS.PHASECHK.TRANS64.TRYWAIT P0, [R2+URZ+0xc0], R4 ;  /* 0x0000c004020075a7 */ /* 0x0022a400080011ff */
[----:B--2---:R-:W-:Y:S05]  /*ddd0*/  @!P0 NANOSLEEP.SYNCS 0x989680 ;  /* 0x009896800000895d */ /* 0x004fea0003900000 */
[----:B------:R-:W2:Y:S02]  /*dde0*/  @!P0 SYNCS.PHASECHK.TRANS64 P0, [R2+URZ+0xc0], R4 ;  /* 0x0000c004020085a7 */ /* 0x000ea400080010ff */
[----:B--2---:R-:W-:Y:S05]  /*ddf0*/  @!P0 BRA `(.L_x_47) ;  /* 0xfffffffc00f08947 */ /* 0x004fea000383ffff */
[----:B------:R-:W-:Y:S05]  /*de00*/  BRA `(.L_x_179) ;  /* 0xffffff4c003c7947 */ /* 0x000fea000383ffff */
.L_x_48:
[----:B------:R-:W-:-:S07]  /*de10*/  MOV R2, UR4 ;  /* 0x0000000400027c02 */ /* 0x000fce0008000f00 */
.L_x_180:
[----:B-1----:R1:W2:Y:S02]  /*de20*/  SYNCS.PHASECHK.TRANS64.TRYWAIT P0, [R2+URZ+0x90], R5 ;  /* 0x00009005020075a7 */ /* 0x0022a400080011ff */
[----:B--2---:R-:W-:Y:S05]  /*de30*/  @!P0 NANOSLEEP.SYNCS 0x989680 ;  /* 0x009896800000895d */ /* 0x004fea0003900000 */
[----:B------:R-:W2:Y:S02]  /*de40*/  @!P0 SYNCS.PHASECHK.TRANS64 P0, [R2+URZ+0x90], R5 ;  /* 0x00009005020085a7 */ /* 0x000ea400080010ff */
[----:B--2---:R-:W-:Y:S05]  /*de50*/  @!P0 BRA `(.L_x_180) ;  /* 0xfffffffc00f08947 */ /* 0x004fea000383ffff */
[----:B------:R-:W-:Y:S05]  /*de60*/  BRA `(.L_x_181) ;  /* 0xffffff4c004c7947 */ /* 0x000fea000383ffff */
.L_x_49:
[----:B-1----:R1:W2:Y:S02]  /*de70*/  SYNCS.PHASECHK.TRANS64.TRYWAIT P1, [R2+URZ+0x80], R4 ;  /* 0x00008004020075a7 */ /* 0x0022a400080211ff */
[----:B--2---:R-:W-:Y:S05]  /*de80*/  @!P1 NANOSLEEP.SYNCS 0x989680 ;  /* 0x009896800000995d */ /* 0x004fea0003900000 */
[----:B------:R-:W2:Y:S02]  /*de90*/  @!P1 SYNCS.PHASECHK.TRANS64 P1, [R2+URZ+0x80], R4 ;  /* 0x00008004020095a7 */ /* 0x000ea400080210ff */
[----:B--2---:R-:W-:Y:S05]  /*dea0*/  @!P1 BRA `(.L_x_49) ;  /* 0xfffffffc00f09947 */ /* 0x004fea000383ffff */
[----:B------:R-:W-:Y:S05]  /*deb0*/  BRA `(.L_x_182) ;  /* 0xffffff4c007c7947 */ /* 0x000fea000383ffff */
.L_x_52:
[----:B------:R-:W-:-:S07]  /*dec0*/  MOV R0, UR4 ;  /* 0x0000000400007c02 */ /* 0x000fce0008000f00 */
.L_x_183:
[----:B-1----:R1:W2:Y:S02]  /*ded0*/  SYNCS.PHASECHK.TRANS64.TRYWAIT P0, [R0+URZ+0x90], R2 ;  /* 0x00009002000075a7 */ /* 0x0022a400080011ff */
[----:B--2---:R-:W-:Y:S05]  /*dee0*/  @!P0 NANOSLEEP.SYNCS 0x989680 ;  /* 0x009896800000895d */ /* 0x004fea0003900000 */
[----:B------:R-:W2:Y:S02]  /*def0*/  @!P0 SYNCS.PHASECHK.TRANS64 P0, [R0+URZ+0x90], R2 ;  /* 0x00009002000085a7 */ /* 0x000ea400080010ff */
[----:B--2---:R-:W-:Y:S05]  /*df00*/  @!P0 BRA `(.L_x_183) ;  /* 0xfffffffc00f08947 */ /* 0x004fea000383ffff */
[----:B------:R-:W-:Y:S05]  /*df10*/  BRA `(.L_x_51) ;  /* 0xffffff4c00d07947 */ /* 0x000fea000383ffff */
.L_x_59:
[----:B-1----:R1:W2:Y:S02]  /*df20*/  SYNCS.PHASECHK.TRANS64.TRYWAIT P1, [R0+URZ+0x80], R2 ;  /* 0x00008002000075a7 */ /* 0x0022a400080211ff */
[----:B--2---:R-:W-:Y:S05]  /*df30*/  @!P1 NANOSLEEP.SYNCS 0x989680 ;  /* 0x009896800000995d */ /* 0x004fea0003900000 */
[----:B------:R-:W2:Y:S02]  /*df40*/  @!P1 SYNCS.PHASECHK.TRANS64 P1, [R0+URZ+0x80], R2 ;  /* 0x00008002000095a7 */ /* 0x000ea400080210ff */
[----:B--2---:R-:W-:Y:S05]  /*df50*/  @!P1 BRA `(.L_x_59) ;  /* 0xfffffffc00f09947 */ /* 0x004fea000383ffff */
[----:B------:R-:W-:Y:S05]  /*df60*/  BRA `(.L_x_184) ;  /* 0xffffff5400487947 */ /* 0x000fea000383ffff */
.L_x_60:
[----:B------:R-:W-:-:S07]  /*df70*/  MOV R2, UR30 ;  /* 0x0000001e00027c02 */ /* 0x000fce0008000f00 */
.L_x_185:
[----:B-1----:R1:W2:Y:S02]  /*df80*/  SYNCS.PHASECHK.TRANS64.TRYWAIT P0, [R2+URZ+0xb0], R0 ;  /* 0x0000b000020075a7 */ /* 0x0022a400080011ff */
[----:B--2---:R-:W-:Y:S05]  /*df90*/  @!P0 NANOSLEEP.SYNCS 0x989680 ;  /* 0x009896800000895d */ /* 0x004fea0003900000 */
[----:B------:R-:W2:Y:S02]  /*dfa0*/  @!P0 SYNCS.PHASECHK.TRANS64 P0, [R2+URZ+0xb0], R0 ;  /* 0x0000b000020085a7 */ /* 0x000ea400080010ff */
[----:B--2---:R-:W-:Y:S05]  /*dfb0*/  @!P0 BRA `(.L_x_185) ;  /* 0xfffffffc00f08947 */ /* 0x004fea000383ffff */
[----:B------:R-:W-:Y:S05]  /*dfc0*/  BRA `(.L_x_186) ;  /* 0xffffff5400807947 */ /* 0x000fea000383ffff */
.L_x_63:
[----:B------:R-:W-:Y:S07]  /*dfd0*/  MOV R0, UR5 ;  /* 0x0000000500007c02 */ /* 0x000fee0008000f00 */
.L_x_187:
[----:B-1----:R1:W2:Y:S02]  /*dfe0*/  SYNCS.PHASECHK.TRANS64.TRYWAIT P0, [R0+URZ], R2 ;  /* 0x00000002000075a7 */ /* 0x0022a400080011ff */
[----:B--2---:R-:W-:Y:S05]  /*dff0*/  @!P0 NANOSLEEP.SYNCS 0x989680 ;  /* 0x009896800000895d */ /* 0x004fea0003900000 */
[----:B------:R-:W2:Y:S02]  /*e000*/  @!P0 SYNCS.PHASECHK.TRANS64 P0, [R0+URZ], R2 ;  /* 0x00000002000085a7 */ /* 0x000ea400080010ff */
[----:B--2---:R-:W-:Y:S05]  /*e010*/  @!P0 BRA `(.L_x_187) ;  /* 0xfffffffc00f08947 */ /* 0x004fea000383ffff */
[----:B------:R-:W-:Y:S05]  /*e020*/  BRA `(.L_x_62) ;  /* 0xffffff54009c7947 */ /* 0x000fea000383ffff */
.L_x_66:
[----:B------:R-:W-:-:S07]  /*e030*/  MOV R0, UR4 ;  /* 0x0000000400007c02 */ /* 0x000fce0008000f00 */
.L_x_188:
[----:B--2---:R2:W4:Y:S02]  /*e040*/  SYNCS.PHASECHK.TRANS64.TRYWAIT P0, [R0+URZ], R2 ;  /* 0x00000002000075a7 */ /* 0x00452400080011ff */
[----:B----4-:R-:W-:Y:S05]  /*e050*/  @!P0 NANOSLEEP.SYNCS 0x989680 ;  /* 0x009896800000895d */ /* 0x010fea0003900000 */
[----:B------:R-:W4:Y:S02]  /*e060*/  @!P0 SYNCS.PHASECHK.TRANS64 P0, [R0+URZ], R2 ;  /* 0x00000002000085a7 */ /* 0x000f2400080010ff */
[----:B----4-:R-:W-:Y:S05]  /*e070*/  @!P0 BRA `(.L_x_188) ;  /* 0xfffffffc00f08947 */ /* 0x010fea000383ffff */
[----:B------:R-:W-:Y:S05]  /*e080*/  BRA `(.L_x_189) ;  /* 0xffffff5800787947 */ /* 0x000fea000383ffff */
.L_x_67:
[----:B------:R-:W-:-:S07]  /*e090*/  MOV R0, UR4 ;  /* 0x0000000400007c02 */ /* 0x000fce0008000f00 */
.L_x_190:
[----:B-1----:R1:W2:Y:S02]  /*e0a0*/  SYNCS.PHASECHK.TRANS64.TRYWAIT P0, [R0+URZ], R2 ;  /* 0x00000002000075a7 */ /* 0x0022a400080011ff */
[----:B--2---:R-:W-:Y:S05]  /*e0b0*/  @!P0 NANOSLEEP.SYNCS 0x989680 ;  /* 0x009896800000895d */ /* 0x004fea0003900000 */
[----:B------:R-:W2:Y:S02]  /*e0c0*/  @!P0 SYNCS.PHASECHK.TRANS64 P0, [R0+URZ], R2 ;  /* 0x00000002000085a7 */ /* 0x000ea400080010ff */
[----:B--2---:R-:W-:Y:S05]  /*e0d0*/  @!P0 BRA `(.L_x_190) ;  /* 0xfffffffc00f08947 */ /* 0x004fea000383ffff */
[----:B------:R-:W-:Y:S05]  /*e0e0*/  BRA `(.L_x_191) ;  /* 0xffffff5800847947 */ /* 0x000fea000383ffff */
.L_x_72:
[----:B--2---:R2:W3:Y:S02]  /*e0f0*/  SYNCS.PHASECHK.TRANS64.TRYWAIT P0, [R12+URZ+0x80], R0 ;  /* 0x000080000c0075a7 */ /* 0x0044e400080011ff */
[----:B---3--:R-:W-:Y:S05]  /*e100*/  @!P0 NANOSLEEP.SYNCS 0x989680 ;  /* 0x009896800000895d */ /* 0x008fea0003900000 */
[----:B------:R-:W3:Y:S02]  /*e110*/  @!P0 SYNCS.PHASECHK.TRANS64 P0, [R12+URZ+0x80], R0 ;  /* 0x000080000c0085a7 */ /* 0x000ee400080010ff */
[----:B---3--:R-:W-:Y:S05]  /*e120*/  @!P0 BRA `(.L_x_72) ;  /* 0xfffffffc00f08947 */ /* 0x008fea000383ffff */
[----:B------:R-:W-:Y:S05]  /*e130*/  BRA `(.L_x_192) ;  /* 0xffffff5c00b07947 */ /* 0x000fea000383ffff */
.L_x_75:
[----:B--2---:R-:W-:Y:S07]  /*e140*/  MOV R0, UR21 ;  /* 0x0000001500007c02 */ /* 0x004fee0008000f00 */
.L_x_193:
[----:B--2---:R2:W3:Y:S02]  /*e150*/  SYNCS.PHASECHK.TRANS64.TRYWAIT P2, [R0+URZ+0x78], R6 ;  /* 0x00007806000075a7 */ /* 0x0044e400080411ff */
[----:B---3--:R-:W-:Y:S05]  /*e160*/  @!P2 NANOSLEEP.SYNCS 0x989680 ;  /* 0x009896800000a95d */ /* 0x008fea0003900000 */
[----:B------:R-:W3:Y:S02]  /*e170*/  @!P2 SYNCS.PHASECHK.TRANS64 P2, [R0+URZ+0x78], R6 ;  /* 0x000078060000a5a7 */ /* 0x000ee400080410ff */
[----:B---3--:R-:W-:Y:S05]  /*e180*/  @!P2 BRA `(.L_x_193) ;  /* 0xfffffffc00f0a947 */ /* 0x008fea000383ffff */
[----:B------:R-:W-:Y:S05]  /*e190*/  BRA `(.L_x_74) ;  /* 0xffffff64001c7947 */ /* 0x000fea000383ffff */
.L_x_78:
[----:B------:R-:W-:Y:S07]  /*e1a0*/  MOV R0, UR21 ;  /* 0x0000001500007c02 */ /* 0x000fee0008000f00 */
.L_x_194:
[----:B--2---:R2:W3:Y:S02]  /*e1b0*/  SYNCS.PHASECHK.TRANS64.TRYWAIT P0, [R0+URZ+0x50], R10 ;  /* 0x0000500a000075a7 */ /* 0x0044e400080011ff */
[----:B---3--:R-:W-:Y:S05]  /*e1c0*/  @!P0 NANOSLEEP.SYNCS 0x989680 ;  /* 0x009896800000895d */ /* 0x008fea0003900000 */
[----:B------:R-:W3:Y:S02]  /*e1d0*/  @!P0 SYNCS.PHASECHK.TRANS64 P0, [R0+URZ+0x50], R10 ;  /* 0x0000500a000085a7 */ /* 0x000ee400080010ff */
[----:B---3--:R-:W-:Y:S05]  /*e1e0*/  @!P0 BRA `(.L_x_194) ;  /* 0xfffffffc00f08947 */ /* 0x008fea000383ffff */
[----:B------:R-:W-:Y:S05]  /*e1f0*/  BRA `(.L_x_195) ;  /* 0xffffff6400787947 */ /* 0x000fea000383ffff */
.L_x_79:
[----:B------:R-:W-:Y:S07]  /*e200*/  MOV R0, UR21 ;  /* 0x0000001500007c02 */ /* 0x000fee0008000f00 */
.L_x_196:
[----:B--2---:R2:W3:Y:S02]  /*e210*/  SYNCS.PHASECHK.TRANS64.TRYWAIT P0, [R0+URZ+0x58], R10 ;  /* 0x0000580a000075a7 */ /* 0x0044e400080011ff */
[----:B---3--:R-:W-:Y:S05]  /*e220*/  @!P0 NANOSLEEP.SYNCS 0x989680 ;  /* 0x009896800000895d */ /* 0x008fea0003900000 */
[----:B------:R-:W3:Y:S02]  /*e230*/  @!P0 SYNCS.PHASECHK.TRANS64 P0, [R0+URZ+0x58], R10 ;  /* 0x0000580a000085a7 */ /* 0x000ee400080010ff */
[----:B---3--:R-:W-:Y:S05]  /*e240*/  @!P0 BRA `(.L_x_196) ;  /* 0xfffffffc00f08947 */ /* 0x008fea000383ffff */
[----:B------:R-:W-:Y:S05]  /*e250*/  BRA `(.L_x_197) ;  /* 0xffffff6400b07947 */ /* 0x000fea000383ffff */
.L_x_80:
[----:B------:R-:W-:Y:S07]  /*e260*/  MOV R0, UR21 ;  /* 0x0000001500007c02 */ /* 0x000fee0008000f00 */
.L_x_198:
[----:B--2---:R2:W3:Y:S02]  /*e270*/  SYNCS.PHASECHK.TRANS64.TRYWAIT P0, [R0+URZ+0x60], R10 ;  /* 0x0000600a000075a7 */ /* 0x0044e400080011ff */
[----:B---3--:R-:W-:Y:S05]  /*e280*/  @!P0 NANOSLEEP.SYNCS 0x989680 ;  /* 0x009896800000895d */ /* 0x008fea0003900000 */
[----:B------:R-:W3:Y:S02]  /*e290*/  @!P0 SYNCS.PHASECHK.TRANS64 P0, [R0+URZ+0x60], R10 ;  /* 0x0000600a000085a7 */ /* 0x000ee400080010ff */
[----:B---3--:R-:W-:Y:S05]  /*e2a0*/  @!P0 BRA `(.L_x_198) ;  /* 0xfffffffc00f08947 */ /* 0x008fea000383ffff */
[----:B------:R-:W-:Y:S05]  /*e2b0*/  BRA `(.L_x_199) ;  /* 0xffffff6400ec7947 */ /* 0x000fea000383ffff */
.L_x_81:
[----:B------:R-:W-:Y:S07]  /*e2c0*/  MOV R0, UR21 ;  /* 0x0000001500007c02 */ /* 0x000fee0008000f00 */
.L_x_200:
[----:B--2---:R2:W3:Y:S02]  /*e2d0*/  SYNCS.PHASECHK.TRANS64.TRYWAIT P0, [R0+URZ+0x68], R10 ;  /* 0x0000680a000075a7 */ /* 0x0044e400080011ff */
[----:B---3--:R-:W-:Y:S05]  /*e2e0*/  @!P0 NANOSLEEP.SYNCS 0x989680 ;  /* 0x009896800000895d */ /* 0x008fea0003900000 */
[----:B------:R-:W3:Y:S02]  /*e2f0*/  @!P0 SYNCS.PHASECHK.TRANS64 P0, [R0+URZ+0x68], R10 ;  /* 0x0000680a000085a7 */ /* 0x000ee400080010ff */
[----:B---3--:R-:W-:Y:S05]  /*e300*/  @!P0 BRA `(.L_x_200) ;  /* 0xfffffffc00f08947 */ /* 0x008fea000383ffff */
[----:B------:R-:W-:Y:S05]  /*e310*/  BRA `(.L_x_201) ;  /* 0xffffff68002c7947 */ /* 0x000fea000383ffff */
.L_x_82:
[----:B------:R-:W-:Y:S07]  /*e320*/  MOV R0, UR21 ;  /* 0x0000001500007c02 */ /* 0x000fee0008000f00 */
.L_x_202:
[----:B--2---:R2:W3:Y:S02]  /*e330*/  SYNCS.PHASECHK.TRANS64.TRYWAIT P0, [R0+URZ+0x50], R9 ;  /* 0x00005009000075a7 */ /* 0x0044e400080011ff */
[----:B---3--:R-:W-:Y:S05]  /*e340*/  @!P0 NANOSLEEP.SYNCS 0x989680 ;  /* 0x009896800000895d */ /* 0x008fea0003900000 */
[----:B------:R-:W3:Y:S02]  /*e350*/  @!P0 SYNCS.PHASECHK.TRANS64 P0, [R0+URZ+0x50], R9 ;  /* 0x00005009000085a7 */ /* 0x000ee400080010ff */
[----:B---3--:R-:W-:Y:S05]  /*e360*/  @!P0 BRA `(.L_x_202) ;  /* 0xfffffffc00f08947 */ /* 0x008fea000383ffff */
[----:B------:R-:W-:Y:S05]  /*e370*/  BRA `(.L_x_203) ;  /* 0xffffff6800707947 */ /* 0x000fea000383ffff */
.L_x_83:
[----:B------:R-:W-:Y:S07]  /*e380*/  MOV R0, UR21 ;  /* 0x0000001500007c02 */ /* 0x000fee0008000f00 */
.L_x_204:
[----:B--2---:R2:W3:Y:S02]  /*e390*/  SYNCS.PHASECHK.TRANS64.TRYWAIT P0, [R0+URZ+0x58], R9 ;  /* 0x00005809000075a7 */ /* 0x0044e400080011ff */
[----:B---3--:R-:W-:Y:S05]  /*e3a0*/  @!P0 NANOSLEEP.SYNCS 0x989680 ;  /* 0x009896800000895d */ /* 0x008fea0003900000 */
[----:B------:R-:W3:Y:S02]  /*e3b0*/  @!P0 SYNCS.PHASECHK.TRANS64 P0, [R0+URZ+0x58], R9 ;  /* 0x00005809000085a7 */ /* 0x000ee400080010ff */
[----:B---3--:R-:W-:Y:S05]  /*e3c0*/  @!P0 BRA `(.L_x_204) ;  /* 0xfffffffc00f08947 */ /* 0x008fea000383ffff */
[----:B------:R-:W-:Y:S05]  /*e3d0*/  BRA `(.L_x_205) ;  /* 0xffffff6800b87947 */ /* 0x000fea000383ffff */
.L_x_84:
[----:B------:R-:W-:Y:S07]  /*e3e0*/  MOV R0, UR21 ;  /* 0x0000001500007c02 */ /* 0x000fee0008000f00 */
.L_x_206:
[----:B--2---:R2:W3:Y:S02]  /*e3f0*/  SYNCS.PHASECHK.TRANS64.TRYWAIT P0, [R0+URZ+0x60], R9 ;  /* 0x00006009000075a7 */ /* 0x0044e400080011ff */
[----:B---3--:R-:W-:Y:S05]  /*e400*/  @!P0 NANOSLEEP.SYNCS 0x989680 ;  /* 0x009896800000895d */ /* 0x008fea0003900000 */
[----:B------:R-:W3:Y:S02]  /*e410*/  @!P0 SYNCS.PHASECHK.TRANS64 P0, [R0+URZ+0x60], R9 ;  /* 0x00006009000085a7 */ /* 0x000ee400080010ff */
[----:B---3--:R-:W-:Y:S05]  /*e420*/  @!P0 BRA `(.L_x_206) ;  /* 0xfffffffc00f08947 */ /* 0x008fea000383ffff */
[----:B------:R-:W-:Y:S05]  /*e430*/  BRA `(.L_x_207) ;  /* 0xffffff6c00007947 */ /* 0x000fea000383ffff */
.L_x_85:
[----:B------:R-:W-:Y:S07]  /*e440*/  MOV R0, UR21 ;  /* 0x0000001500007c02 */ /* 0x000fee0008000f00 */
.L_x_208:
[----:B--2---:R2:W3:Y:S02]  /*e450*/  SYNCS.PHASECHK.TRANS64.TRYWAIT P0, [R0+URZ+0x68], R9 ;  /* 0x00006809000075a7 */ /* 0x0044e400080011ff */
[----:B---3--:R-:W-:Y:S05]  /*e460*/  @!P0 NANOSLEEP.SYNCS 0x989680 ;  /* 0x009896800000895d */ /* 0x008fea0003900000 */
[----:B------:R-:W3:Y:S02]  /*e470*/  @!P0 SYNCS.PHASECHK.TRANS64 P0, [R0+URZ+0x68], R9 ;  /* 0x00006809000085a7 */ /* 0x000ee400080010ff */
[----:B---3--:R-:W-:Y:S05]  /*e480*/  @!P0 BRA `(.L_x_208) ;  /* 0xfffffffc00f08947 */ /* 0x008fea000383ffff */
[----:B------:R-:W-:Y:S05]  /*e490*/  BRA `(.L_x_209) ;  /* 0xffffff6c00447947 */ /* 0x000fea000383ffff */
.L_x_87:
[----:B------:R-:W-:-:S07]  /*e4a0*/  MOV R0, UR21 ;  /* 0x0000001500007c02 */ /* 0x000fce0008000f00 */
.L_x_210:
[----:B---3--:R3:W4:Y:S02]  /*e4b0*/  SYNCS.PHASECHK.TRANS64.TRYWAIT P0, [R0+URZ+0x50], R10 ;  /* 0x0000500a000075a7 */ /* 0x00872400080011ff */
[----:B----4-:R-:W-:Y:S05]  /*e4c0*/  @!P0 NANOSLEEP.SYNCS 0x989680 ;  /* 0x009896800000895d */ /* 0x010fea0003900000 */
[----:B------:R-:W4:Y:S02]  /*e4d0*/  @!P0 SYNCS.PHASECHK.TRANS64 P0, [R0+URZ+0x50], R10 ;  /* 0x0000500a000085a7 */ /* 0x000f2400080010ff */
[----:B----4-:R-:W-:Y:S05]  /*e4e0*/  @!P0 BRA `(.L_x_210) ;  /* 0xfffffffc00f08947 */ /* 0x010fea000383ffff */
[----:B------:R-:W-:Y:S05]  /*e4f0*/  BRA `(.L_x_211) ;  /* 0xffffff6c00b47947 */ /* 0x000fea000383ffff */
.L_x_88:
[----:B---3--:R-:W-:-:S07]  /*e500*/  MOV R0, UR21 ;  /* 0x0000001500007c02 */ /* 0x008fce0008000f00 */
.L_x_212:
[----:B---3--:R3:W4:Y:S02]  /*e510*/  SYNCS.PHASECHK.TRANS64.TRYWAIT P0, [R0+URZ+0x58], R10 ;  /* 0x0000580a000075a7 */ /* 0x00872400080011ff */
[----:B----4-:R-:W-:Y:S05]  /*e520*/  @!P0 NANOSLEEP.SYNCS 0x989680 ;  /* 0x009896800000895d */ /* 0x010fea0003900000 */
[----:B------:R-:W4:Y:S02]  /*e530*/  @!P0 SYNCS.PHASECHK.TRANS64 P0, [R0+URZ+0x58], R10 ;  /* 0x0000580a000085a7 */ /* 0x000f2400080010ff */
[----:B----4-:R-:W-:Y:S05]  /*e540*/  @!P0 BRA `(.L_x_212) ;  /* 0xfffffffc00f08947 */ /* 0x010fea000383ffff */
[----:B------:R-:W-:Y:S05]  /*e550*/  BRA `(.L_x_213) ;  /* 0xffffff6c00a47947 */ /* 0x000fea000383ffff */
.L_x_89:
[----:B------:R-:W-:-:S07]  /*e560*/  MOV R2, UR21 ;  /* 0x0000001500027c02 */ /* 0x000fce0008000f00 */
.L_x_214:
[----:B---3--:R3:W4:Y:S02]  /*e570*/  SYNCS.PHASECHK.TRANS64.TRYWAIT P0, [R2+URZ+0x60], R10 ;  /* 0x0000600a020075a7 */ /* 0x00872400080011ff */
[----:B----4-:R-:W-:Y:S05]  /*e580*/  @!P0 NANOSLEEP.SYNCS 0x989680 ;  /* 0x009896800000895d */ /* 0x010fea0003900000 */
[----:B------:R-:W4:Y:S02]  /*e590*/  @!P0 SYNCS.PHASECHK.TRANS64 P0, [R2+URZ+0x60], R10 ;  /* 0x0000600a020085a7 */ /* 0x000f2400080010ff */
[----:B----4-:R-:W-:Y:S05]  /*e5a0*/  @!P0 BRA `(.L_x_214) ;  /* 0xfffffffc00f08947 */ /* 0x010fea000383ffff */
[----:B------:R-:W-:Y:S05]  /*e5b0*/  BRA `(.L_x_215) ;  /* 0xffffff6c00987947 */ /* 0x000fea000383ffff */
.L_x_91:
[----:B-1----:R1:W2:Y:S02]  /*e5c0*/  SYNCS.PHASECHK.TRANS64.TRYWAIT P0, [R3+URZ+0x80], R0 ;  /* 0x00008000030075a7 */ /* 0x0022a400080011ff */
[----:B--2---:R-:W-:Y:S05]  /*e5d0*/  @!P0 NANOSLEEP.SYNCS 0x989680 ;  /* 0x009896800000895d */ /* 0x004fea0003900000 */
[----:B------:R-:W2:Y:S02]  /*e5e0*/  @!P0 SYNCS.PHASECHK.TRANS64 P0, [R3+URZ+0x80], R0 ;  /* 0x00008000030085a7 */ /* 0x000ea400080010ff */
[----:B--2---:R-:W-:Y:S05]  /*e5f0*/  @!P0 BRA `(.L_x_91) ;  /* 0xfffffffc00f08947 */ /* 0x004fea000383ffff */
[----:B------:R-:W-:Y:S05]  /*e600*/  BRA `(.L_x_216) ;  /* 0xffffff70006c7947 */ /* 0x000fea000383ffff */
.L_x_102:
[----:B-1----:R-:W-:Y:S04]  /*e610*/  MOV R2, UR43 ;  /* 0x0000002b00027c02 */ /* 0x002fe80008000f00 */
[----:B------:R1:W2:Y:S03]  /*e620*/  SYNCS.PHASECHK.TRANS64.TRYWAIT P1, [R2+URZ+0x30], R3 ;  /* 0x00003003020075a7 */ /* 0x0002a600080211ff */
[----:B--2---:R-:W-:Y:S05]  /*e630*/  @!P1 NANOSLEEP.SYNCS 0x989680 ;  /* 0x009896800000995d */ /* 0x004fea0003900000 */
[----:B------:R-:W2:Y:S02]  /*e640*/  @!P1 SYNCS.PHASECHK.TRANS64 P1, [R2+URZ+0x30], R3 ;  /* 0x00003003020095a7 */ /* 0x000ea400080210ff */
[----:B--2---:R-:W-:Y:S05]  /*e650*/  @!P1 BRA `(.L_x_102) ;  /* 0xfffffffc00ec9947 */ /* 0x004fea000383ffff */
[----:B------:R-:W-:Y:S05]  /*e660*/  BRA `(.L_x_101) ;  /* 0xffffff80004c7947 */ /* 0x000fea000383ffff */
.L_x_104:
[----:B-1----:R1:W4:Y:S02]  /*e670*/  SYNCS.PHASECHK.TRANS64.TRYWAIT P0, [R111+URZ+0xa0], R0 ;  /* 0x0000a0006f0075a7 */ /* 0x00232400080011ff */
[----:B----4-:R-:W-:Y:S05]  /*e680*/  @!P0 NANOSLEEP.SYNCS 0x989680 ;  /* 0x009896800000895d */ /* 0x010fea0003900000 */
[----:B------:R-:W4:Y:S02]  /*e690*/  @!P0 SYNCS.PHASECHK.TRANS64 P0, [R111+URZ+0xa0], R0 ;  /* 0x0000a0006f0085a7 */ /* 0x000f2400080010ff */
[----:B----4-:R-:W-:Y:S05]  /*e6a0*/  @!P0 BRA `(.L_x_104) ;  /* 0xfffffffc00f08947 */ /* 0x010fea000383ffff */
[----:B------:R-:W-:Y:S05]  /*e6b0*/  BRA `(.L_x_103) ;  /* 0xffffff8000847947 */ /* 0x000fea000383ffff */
.L_x_113:
[----:B-1----:R1:W4:Y:S02]  /*e6c0*/  SYNCS.PHASECHK.TRANS64.TRYWAIT P0, [R2+URZ+0x30], R0 ;  /* 0x00003000020075a7 */ /* 0x00232400080011ff */
[----:B----4-:R-:W-:Y:S05]  /*e6d0*/  @!P0 NANOSLEEP.SYNCS 0x989680 ;  /* 0x009896800000895d */ /* 0x010fea0003900000 */
[----:B------:R-:W4:Y:S02]  /*e6e0*/  @!P0 SYNCS.PHASECHK.TRANS64 P0, [R2+URZ+0x30], R0 ;  /* 0x00003000020085a7 */ /* 0x000f2400080010ff */
[----:B----4-:R-:W-:Y:S05]  /*e6f0*/  @!P0 BRA `(.L_x_113) ;  /* 0xfffffffc00f08947 */ /* 0x010fea000383ffff */
[----:B------:R-:W-:Y:S05]  /*e700*/  BRA `(.L_x_112) ;  /* 0xffffff8c00b07947 */ /* 0x000fea000383ffff */
.L_x_121:
[----:B-1----:R1:W2:Y:S02]  /*e710*/  SYNCS.PHASECHK.TRANS64.TRYWAIT P0, [R6+URZ+0x30], R5 ;  /* 0x00003005060075a7 */ /* 0x0022a400080011ff */
[----:B--2---:R-:W-:Y:S05]  /*e720*/  @!P0 NANOSLEEP.SYNCS 0x989680 ;  /* 0x009896800000895d */ /* 0x004fea0003900000 */
[----:B------:R-:W2:Y:S02]  /*e730*/  @!P0 SYNCS.PHASECHK.TRANS64 P0, [R6+URZ+0x30], R5 ;  /* 0x00003005060085a7 */ /* 0x000ea400080010ff */
[----:B--2---:R-:W-:Y:S05]  /*e740*/  @!P0 BRA `(.L_x_121) ;  /* 0xfffffffc00f08947 */ /* 0x004fea000383ffff */
[----:B------:R-:W-:Y:S05]  /*e750*/  BRA `(.L_x_120) ;  /* 0xffffff9c00247947 */ /* 0x000fea000383ffff */
.L_x_129:
[----:B-1----:R1:W2:Y:S02]  /*e760*/  SYNCS.PHASECHK.TRANS64.TRYWAIT P0, [R0+URZ+0x30], R6 ;  /* 0x00003006000075a7 */ /* 0x0022a400080011ff */
[----:B--2---:R-:W-:Y:S05]  /*e770*/  @!P0 NANOSLEEP.SYNCS 0x989680 ;  /* 0x009896800000895d */ /* 0x004fea0003900000 */
[----:B------:R-:W2:Y:S02]  /*e780*/  @!P0 SYNCS.PHASECHK.TRANS64 P0, [R0+URZ+0x30], R6 ;  /* 0x00003006000085a7 */ /* 0x000ea400080010ff */
[----:B--2---:R-:W-:Y:S05]  /*e790*/  @!P0 BRA `(.L_x_129) ;  /* 0xfffffffc00f08947 */ /* 0x004fea000383ffff */
[----:B------:R-:W-:Y:S05]  /*e7a0*/  BRA `(.L_x_128) ;  /* 0xffffffa800987947 */ /* 0x000fea000383ffff */
.L_x_137:
[----:B-1----:R1:W3:Y:S02]  /*e7b0*/  SYNCS.PHASECHK.TRANS64.TRYWAIT P0, [R6+URZ+0x30], R5 ;  /* 0x00003005060075a7 */ /* 0x0022e400080011ff */
[----:B---3--:R-:W-:Y:S05]  /*e7c0*/  @!P0 NANOSLEEP.SYNCS 0x989680 ;  /* 0x009896800000895d */ /* 0x008fea0003900000 */
[----:B------:R-:W3:Y:S02]  /*e7d0*/  @!P0 SYNCS.PHASECHK.TRANS64 P0, [R6+URZ+0x30], R5 ;  /* 0x00003005060085a7 */ /* 0x000ee400080010ff */
[----:B---3--:R-:W-:Y:S05]  /*e7e0*/  @!P0 BRA `(.L_x_137) ;  /* 0xfffffffc00f08947 */ /* 0x008fea000383ffff */
[----:B------:R-:W-:Y:S05]  /*e7f0*/  BRA `(.L_x_136) ;  /* 0xffffffb800107947 */ /* 0x000fea000383ffff */
.L_x_145:
[----:B-1----:R1:W3:Y:S02]  /*e800*/  SYNCS.PHASECHK.TRANS64.TRYWAIT P0, [R6+URZ+0x30], R5 ;  /* 0x00003005060075a7 */ /* 0x0022e400080011ff */
[----:B---3--:R-:W-:Y:S05]  /*e810*/  @!P0 NANOSLEEP.SYNCS 0x989680 ;  /* 0x009896800000895d */ /* 0x008fea0003900000 */
[----:B------:R-:W3:Y:S02]  /*e820*/  @!P0 SYNCS.PHASECHK.TRANS64 P0, [R6+URZ+0x30], R5 ;  /* 0x00003005060085a7 */ /* 0x000ee400080010ff */
[----:B---3--:R-:W-:Y:S05]  /*e830*/  @!P0 BRA `(.L_x_145) ;  /* 0xfffffffc00f08947 */ /* 0x008fea000383ffff */
[----:B------:R-:W-:Y:S05]  /*e840*/  BRA `(.L_x_144) ;  /* 0xffffffc4009c7947 */ /* 0x000fea000383ffff */
.L_x_153:
[----:B-1----:R1:W3:Y:S02]  /*e850*/  SYNCS.PHASECHK.TRANS64.TRYWAIT P0, [R6+URZ+0x30], R5 ;  /* 0x00003005060075a7 */ /* 0x0022e400080011ff */
[----:B---3--:R-:W-:Y:S05]  /*e860*/  @!P0 NANOSLEEP.SYNCS 0x989680 ;  /* 0x009896800000895d */ /* 0x008fea0003900000 */
[----:B------:R-:W3:Y:S02]  /*e870*/  @!P0 SYNCS.PHASECHK.TRANS64 P0, [R6+URZ+0x30], R5 ;  /* 0x00003005060085a7 */ /* 0x000ee400080010ff */
[----:B---3--:R-:W-:Y:S05]  /*e880*/  @!P0 BRA `(.L_x_153) ;  /* 0xfffffffc00f08947 */ /* 0x008fea000383ffff */
[----:B------:R-:W-:Y:S05]  /*e890*/  BRA `(.L_x_152) ;  /* 0xffffffd4001c7947 */ /* 0x000fea000383ffff */
.L_x_161:
[----:B-1----:R1:W3:Y:S02]  /*e8a0*/  SYNCS.PHASECHK.TRANS64.TRYWAIT P0, [R0+URZ+0x30], R119 ;  /* 0x00003077000075a7 */ /* 0x0022e400080011ff */
[----:B---3--:R-:W-:Y:S05]  /*e8b0*/  @!P0 NANOSLEEP.SYNCS 0x989680 ;  /* 0x009896800000895d */ /* 0x008fea0003900000 */
[----:B------:R-:W3:Y:S02]  /*e8c0*/  @!P0 SYNCS.PHASECHK.TRANS64 P0, [R0+URZ+0x30], R119 ;  /* 0x00003077000085a7 */ /* 0x000ee400080010ff */
[----:B---3--:R-:W-:Y:S05]  /*e8d0*/  @!P0 BRA `(.L_x_161) ;  /* 0xfffffffc00f08947 */ /* 0x008fea000383ffff */
[----:B------:R-:W-:Y:S05]  /*e8e0*/  BRA `(.L_x_160) ;  /* 0xffffffe0009c7947 */ /* 0x000fea000383ffff */
        .weak           $__internal_0_$__cuda_sm10x_tcgen05_guardrail_trap_col_being_dealloced_not_returned_by_alloc
        .type           $__internal_0_$__cuda_sm10x_tcgen05_guardrail_trap_col_being_dealloced_not_returned_by_alloc,@function
        .size           $__internal_0_$__cuda_sm10x_tcgen05_guardrail_trap_col_being_dealloced_not_returned_by_alloc,($__internal_1_$__cuda_sm10x_tcgen05_guardrail_trap_phase_invalid_during_alloc - $__internal_0_$__cuda_sm10x_tcgen05_guardrail_trap_col_being_dealloced_not_returned_by_alloc)
$__internal_0_$__cuda_sm10x_tcgen05_guardrail_trap_col_being_dealloced_not_returned_by_alloc:
[----:B------:R-:W-:Y:S05]  /*e8f0*/  BPT.TRAP 0x1 ;  /* 0x000000040000795c */ /* 0x000fea0000300000 */
[----:B------:R-:W-:-:S04]  /*e900*/  HFMA2 R3, -RZ, RZ, 0, 0 ;  /* 0x00000000ff037431 */ /* 0x000fc800000001ff */
[----:B------:R-:W-:Y:S05]  /*e910*/  RET.REL.NODEC R2 `(_ZN7cutlass13device_kernelINS_4gemm6kernel13GemmUniversalIN4cute5tupleIJiiiiEEENS1_10collective13CollectiveMmaINS1_35MainloopSm100TmaUmmaWarpSpecializedILi3ELi2ELi2ENS5_IJNS4_1CILi1EEENSA_ILi8EEESB_EEEEENS5_IJNSA_ILi128EEENSA_ILi256EEENSA_ILi32EEEEEENS_10tfloat32_tENS5_IJlSB_lEEESJ_SK_NS4_8TiledMMAINS4_8MMA_AtomIJNS4_17SM100_MMA_TF32_SSISJ_SJ_fLi128ELi256ELNS4_4UMMA5MajorE0ELSP_0ELNSO_7ScaleInE0ELSQ_0EEEEEENS4_6LayoutINS5_IJSB_SB_SB_EEENS5_IJNSA_ILi0EEESV_SV_EEEEENS5_IJNS4_10UnderscoreESY_SY_EEEEENS4_23SM90_TMA_LOAD_MULTICASTENS4_14ComposedLayoutINS4_7SwizzleILi3ELi4ELi3EEENS4_18smem_ptr_flag_bitsILi32EEENST_INS5_IJSC_SH_EEENS5_IJSH_SB_EEEEEEEvNS4_8identityENS4_13SM90_TMA_LOADES1A_vS1B_EENS_8epilogue10collective18CollectiveEpilogueINS1E_23Sm100TmaWarpSpecializedILi4ELi2ELi32ELb1ELb0EEEJSI_NS5_IJNST_ISF_SB_EENST_ISH_SB_EEEEESJ_SK_SJ_SK_NS1E_6fusion15FusionCallbacksIS1I_NS1M_17LinearCombinationISJ_fSJ_fLNS_15FloatRoundStyleE2EEESI_S1L_JEEENS4_5SM1004TMEM4LOAD26SM100_TMEM_LOAD_32dp32b32xES1C_S1A_NS4_39AutoVectorizingCopyWithAssumedAlignmentILi128EEENS4_14SM90_TMA_STOREES1A_S1X_S1X_EEEvvEEEEvNT_6ParamsE) ;  /* 0xffffff1402b87950 */ /* 0x000fea0003c3ffff */
        .weak           $__internal_1_$__cuda_sm10x_tcgen05_guardrail_trap_phase_invalid_during_alloc
        .type           $__internal_1_$__cuda_sm10x_tcgen05_guardrail_trap_phase_invalid_during_alloc,@function
        .size           $__internal_1_$__cuda_sm10x_tcgen05_guardrail_trap_phase_invalid_during_alloc,($__internal_2_$__cuda_sm10x_tcgen05_guardrail_trap_unallocated_columns_being_dealloced - $__internal_1_$__cuda_sm10x_tcgen05_guardrail_trap_phase_invalid_during_alloc)
$__internal_1_$__cuda_sm10x_tcgen05_guardrail_trap_phase_invalid_during_alloc:
[----:B------:R-:W-:Y:S05]  /*e920*/  BPT.TRAP 0x1 ;  /* 0x000000040000795c */ /* 0x000fea0000300000 */
[----:B------:R-:W-:-:S04]  /*e930*/  MOV R5, 0x0 ;  /* 0x0000000000057802 */ /* 0x000fc80000000f00 */
[----:B------:R-:W-:Y:S05]  /*e940*/  RET.REL.NODEC R4 `(_ZN7cutlass13device_kernelINS_4gemm6kernel13GemmUniversalIN4cute5tupleIJiiiiEEENS1_10collective13CollectiveMmaINS1_35MainloopSm100TmaUmmaWarpSpecializedILi3ELi2ELi2ENS5_IJNS4_1CILi1EEENSA_ILi8EEESB_EEEEENS5_IJNSA_ILi128EEENSA_ILi256EEENSA_ILi32EEEEEENS_10tfloat32_tENS5_IJlSB_lEEESJ_SK_NS4_8TiledMMAINS4_8MMA_AtomIJNS4_17SM100_MMA_TF32_SSISJ_SJ_fLi128ELi256ELNS4_4UMMA5MajorE0ELSP_0ELNSO_7ScaleInE0ELSQ_0EEEEEENS4_6LayoutINS5_IJSB_SB_SB_EEENS5_IJNSA_ILi0EEESV_SV_EEEEENS5_IJNS4_10UnderscoreESY_SY_EEEEENS4_23SM90_TMA_LOAD_MULTICASTENS4_14ComposedLayoutINS4_7SwizzleILi3ELi4ELi3EEENS4_18smem_ptr_flag_bitsILi32EEENST_INS5_IJSC_SH_EEENS5_IJSH_SB_EEEEEEEvNS4_8identityENS4_13SM90_TMA_LOADES1A_vS1B_EENS_8epilogue10collective18CollectiveEpilogueINS1E_23Sm100TmaWarpSpecializedILi4ELi2ELi32ELb1ELb0EEEJSI_NS5_IJNST_ISF_SB_EENST_ISH_SB_EEEEESJ_SK_SJ_SK_NS1E_6fusion15FusionCallbacksIS1I_NS1M_17LinearCombinationISJ_fSJ_fLNS_15FloatRoundStyleE2EEESI_S1L_JEEENS4_5SM1004TMEM4LOAD26SM100_TMEM_LOAD_32dp32b32xES1C_S1A_NS4_39AutoVectorizingCopyWithAssumedAlignmentILi128EEENS4_14SM90_TMA_STOREES1A_S1X_S1X_EEEvvEEEEvNT_6ParamsE) ;  /* 0xffffff1404ac7950 */ /* 0x000fea0003c3ffff */
        .weak           $__internal_2_$__cuda_sm10x_tcgen05_guardrail_trap_unallocated_columns_being_dealloced
        .type           $__internal_2_$__cuda_sm10x_tcgen05_guardrail_trap_unallocated_columns_being_dealloced,@function
        .size           $__internal_2_$__cuda_sm10x_tcgen05_guardrail_trap_unallocated_columns_being_dealloced,(.L_x_218 - $__internal_2_$__cuda_sm10x_tcgen05_guardrail_trap_unallocated_columns_being_dealloced)
$__internal_2_$__cuda_sm10x_tcgen05_guardrail_trap_unallocated_columns_being_dealloced:
[----:B------:R-:W-:Y:S05]  /*e950*/  BPT.TRAP 0x1 ;  /* 0x000000040000795c */ /* 0x000fea0000300000 */
[----:B------:R-:W-:-:S04]  /*e960*/  HFMA2 R3, -RZ, RZ, 0, 0 ;  /* 0x00000000ff037431 */ /* 0x000fc800000001ff */
[----:B------:R-:W-:Y:S05]  /*e970*/  RET.REL.NODEC R2 `(_ZN7cutlass13device_kernelINS_4gemm6kernel13GemmUniversalIN4cute5tupleIJiiiiEEENS1_10collective13CollectiveMmaINS1_35MainloopSm100TmaUmmaWarpSpecializedILi3ELi2ELi2ENS5_IJNS4_1CILi1EEENSA_ILi8EEESB_EEEEENS5_IJNSA_ILi128EEENSA_ILi256EEENSA_ILi32EEEEEENS_10tfloat32_tENS5_IJlSB_lEEESJ_SK_NS4_8TiledMMAINS4_8MMA_AtomIJNS4_17SM100_MMA_TF32_SSISJ_SJ_fLi128ELi256ELNS4_4UMMA5MajorE0ELSP_0ELNSO_7ScaleInE0ELSQ_0EEEEEENS4_6LayoutINS5_IJSB_SB_SB_EEENS5_IJNSA_ILi0EEESV_SV_EEEEENS5_IJNS4_10UnderscoreESY_SY_EEEEENS4_23SM90_TMA_LOAD_MULTICASTENS4_14ComposedLayoutINS4_7SwizzleILi3ELi4ELi3EEENS4_18smem_ptr_flag_bitsILi32EEENST_INS5_IJSC_SH_EEENS5_IJSH_SB_EEEEEEEvNS4_8identityENS4_13SM90_TMA_LOADES1A_vS1B_EENS_8epilogue10collective18CollectiveEpilogueINS1E_23Sm100TmaWarpSpecializedILi4ELi2ELi32ELb1ELb0EEEJSI_NS5_IJNST_ISF_SB_EENST_ISH_SB_EEEEESJ_SK_SJ_SK_NS1E_6fusion15FusionCallbacksIS1I_NS1M_17LinearCombinationISJ_fSJ_fLNS_15FloatRoundStyleE2EEESI_S1L_JEEENS4_5SM1004TMEM4LOAD26SM100_TMEM_LOAD_32dp32b32xES1C_S1A_NS4_39AutoVectorizingCopyWithAssumedAlignmentILi128EEENS4_14SM90_TMA_STOREES1A_S1X_S1X_EEEvvEEEEvNT_6ParamsE) ;  /* 0xffffff1402a07950 */ /* 0x000fea0003c3ffff */
.L_x_217:
[----:B------:R-:W-:-:S00]  /*e980*/  BRA `(.L_x_217) ;  /* 0xfffffffc00fc7947 */ /* 0x000fc0000383ffff */
[----:B------:R-:W-:-:S00]  /*e990*/  NOP ;  /* 0x0000000000007918 */ /* 0x000fc00000000000 */
        /* <DEDUP_REMOVED lines=14> */
.L_x_218:


//--------------------- .nv.global.init           --------------------------
	.section	.nv.global.init,"aw",@progbits
.nv.global.init:
	.type		$str$27,@object
	.size		$str$27,($str$28 - $str$27)
$str$27:
        /*0000*/ 	.byte	0x28, 0x61, 0x64, 0x64, 0x72, 0x65, 0x73, 0x73, 0x20, 0x26, 0x20, 0x6d, 0x61, 0x73, 0x6b, 0x29
        /*0010*/ 	.byte	0x20, 0x3d, 0x3d, 0x20, 0x30, 0x00
	.type		$str$28,@object
	.size		$str$28,($str$26 - $str$28)
$str$28:
        /*0016*/ 	.byte	0x2f, 0x74, 0x6d, 0x70, 0x2f, 0x63, 0x75, 0x74, 0x6c, 0x61, 0x73, 0x73, 0x5f, 0x73, 0x77, 0x65
        /*0026*/ 	.byte	0x65, 0x70, 0x5f, 0x73, 0x72, 0x63, 0x2f, 0x69, 0x6e, 0x63, 0x6c, 0x75, 0x64, 0x65, 0x2f, 0x63
        /*0036*/ 	.byte	0x75, 0x74, 0x65, 0x2f, 0x70, 0x6f, 0x69, 0x6e, 0x74, 0x65, 0x72, 0x5f, 0x66, 0x6c, 0x61, 0x67
        /*0046*/ 	.byte	0x67, 0x65, 0x64, 0x2e, 0x68, 0x70, 0x70, 0x00
	.type		$str$26,@object
	.size		$str$26,($str$25 - $str$26)
$str$26:
        /*004e*/ 	.byte	0x2f, 0x74, 0x6d, 0x70, 0x2f, 0x63, 0x75, 0x74, 0x6c, 0x61, 0x73, 0x73, 0x5f, 0x73, 0x77, 0x65
        /*005e*/ 	.byte	0x65, 0x70, 0x5f, 0x73, 0x72, 0x63, 0x2f, 0x69, 0x6e, 0x63, 0x6c, 0x75, 0x64, 0x65, 0x2f, 0x63
        /*006e*/ 	.byte	0x75, 0x74, 0x65, 0x2f, 0x61, 0x74, 0x6f, 0x6d, 0x2f, 0x63, 0x6f, 0x70, 0x79, 0x5f, 0x74, 0x72
        /*007e*/ 	.byte	0x61, 0x69, 0x74, 0x73, 0x5f, 0x73, 0x6d, 0x31, 0x30, 0x30, 0x2e, 0x68, 0x70, 0x70, 0x00
	.type		$str$25,@object
	.size		$str$25,(__unnamed_1 - $str$25)
$str$25:
        /*008d*/ 	.byte	0x28, 0x28, 0x75, 0x69, 0x6e, 0x74, 0x33, 0x32, 0x5f, 0x74, 0x28, 0x74, 0x68, 0x72, 0x65, 0x61
        /*009d*/ 	.byte	0x64, 0x49, 0x64, 0x78, 0x2e, 0x78, 0x29, 0x20, 0x2f, 0x20, 0x33, 0x32, 0x29, 0x20, 0x25, 0x20
        /*00ad*/ 	.byte	0x34, 0x29, 0x20, 0x3d, 0x3d, 0x20, 0x28, 0x28, 0x28, 0x74, 0x6d, 0x65, 0x6d, 0x5f, 0x61, 0x64
        /*00bd*/ 	.byte	0x64, 0x72, 0x20, 0x3e, 0x3e, 0x20, 0x31, 0x36, 0x29, 0x20, 0x2f, 0x20, 0x33, 0x32, 0x29, 0x20
        /*00cd*/ 	.byte	0x25, 0x20, 0x34, 0x29, 0x00
	.type		__unnamed_1,@object
	.size		__unnamed_1,(__unnamed_2 - __unnamed_1)
__unnamed_1:
        /*00d2*/ 	.byte	0x61, 0x75, 0x74, 0x6f, 0x20, 0x63, 0x75, 0x74, 0x65, 0x3a, 0x3a, 0x61, 0x73, 0x5f, 0x70, 0x6f
        /* <DEDUP_REMOVED lines=24> */
        /*0262*/ 	.byte	0x34, 0x30, 0x39, 0x36, 0x3e, 0x3e, 0x3e, 0x3e, 0x5d, 0x00
	.type		__unnamed_2,@object
	.size		__unnamed_2,(.L_2 - __unnamed_2)
__unnamed_2:
        /* <DEDUP_REMOVED lines=43> */
        /*051c*/ 	.byte	0x65, 0x3a, 0x3a, 0x43, 0x3c, 0x30, 0x3e, 0x3e, 0x3e, 0x3e, 0x5d, 0x00
.L_2:


//--------------------- .nv.shared._ZN7cutlass13device_kernelINS_4gemm6kernel13GemmUniversalIN4cute5tupleIJiiiiEEENS1_10collective13CollectiveMmaINS1_35MainloopSm100TmaUmmaWarpSpecializedILi3ELi2ELi2ENS5_IJNS4_1CILi1EEENSA_ILi8EEESB_EEEEENS5_IJNSA_ILi128EEENSA_ILi256EEENSA_ILi32EEEEEENS_10tfloat32_tENS5_IJlSB_lEEESJ_SK_NS4_8TiledMMAINS4_8MMA_AtomIJNS4_17SM100_MMA_TF32_SSISJ_SJ_fLi128ELi256ELNS4_4UMMA5MajorE0ELSP_0ELNSO_7ScaleInE0ELSQ_0EEEEEENS4_6LayoutINS5_IJSB_SB_SB_EEENS5_IJNSA_ILi0EEESV_SV_EEEEENS5_IJNS4_10UnderscoreESY_SY_EEEEENS4_23SM90_TMA_LOAD_MULTICASTENS4_14ComposedLayoutINS4_7SwizzleILi3ELi4ELi3EEENS4_18smem_ptr_flag_bitsILi32EEENST_INS5_IJSC_SH_EEENS5_IJSH_SB_EEEEEEEvNS4_8identityENS4_13SM90_TMA_LOADES1A_vS1B_EENS_8epilogue10collective18CollectiveEpilogueINS1E_23Sm100TmaWarpSpecializedILi4ELi2ELi32ELb1ELb0EEEJSI_NS5_IJNST_ISF_SB_EENST_ISH_SB_EEEEESJ_SK_SJ_SK_NS1E_6fusion15FusionCallbacksIS1I_NS1M_17LinearCombinationISJ_fSJ_fLNS_15FloatRoundStyleE2EEESI_S1L_JEEENS4_5SM1004TMEM4LOAD26SM100_TMEM_LOAD_32dp32b32xES1C_S1A_NS4_39AutoVectorizingCopyWithAssumedAlignmentILi128EEENS4_14SM90_TMA_STOREES1A_S1X_S1X_EEEvvEEEEvNT_6ParamsE --------------------------
	.section	.nv.shared._ZN7cutlass13device_kernelINS_4gemm6kernel13GemmUniversalIN4cute5tupleIJiiiiEEENS1_10collective13CollectiveMmaINS1_35MainloopSm100TmaUmmaWarpSpecializedILi3ELi2ELi2ENS5_IJNS4_1CILi1EEENSA_ILi8EEESB_EEEEENS5_IJNSA_ILi128EEENSA_ILi256EEENSA_ILi32EEEEEENS_10tfloat32_tENS5_IJlSB_lEEESJ_SK_NS4_8TiledMMAINS4_8MMA_AtomIJNS4_17SM100_MMA_TF32_SSISJ_SJ_fLi128ELi256ELNS4_4UMMA5MajorE0ELSP_0ELNSO_7ScaleInE0ELSQ_0EEEEEENS4_6LayoutINS5_IJSB_SB_SB_EEENS5_IJNSA_ILi0EEESV_SV_EEEEENS5_IJNS4_10UnderscoreESY_SY_EEEEENS4_23SM90_TMA_LOAD_MULTICASTENS4_14ComposedLayoutINS4_7SwizzleILi3ELi4ELi3EEENS4_18smem_ptr_flag_bitsILi32EEENST_INS5_IJSC_SH_EEENS5_IJSH_SB_EEEEEEEvNS4_8identityENS4_13SM90_TMA_LOADES1A_vS1B_EENS_8epilogue10collective18CollectiveEpilogueINS1E_23Sm100TmaWarpSpecializedILi4ELi2ELi32ELb1ELb0EEEJSI_NS5_IJNST_ISF_SB_EENST_ISH_SB_EEEEESJ_SK_SJ_SK_NS1E_6fusion15FusionCallbacksIS1I_NS1M_17LinearCombinationISJ_fSJ_fLNS_15FloatRoundStyleE2EEESI_S1L_JEEENS4_5SM1004TMEM4LOAD26SM100_TMEM_LOAD_32dp32b32xES1C_S1A_NS4_39AutoVectorizingCopyWithAssumedAlignmentILi128EEENS4_14SM90_TMA_STOREES1A_S1X_S1X_EEEvvEEEEvNT_6ParamsE,"aw",@nobits
	.sectionflags	@""
	.align	16
	.zero		1024


//--------------------- .nv.shared.reserved.0     --------------------------
	.section	.nv.shared.reserved.0,"aw",@nobits
	.weak		__nv_reservedSMEM_offset_0_alias
	.size		__nv_reservedSMEM_offset_0_alias, 0, 64
	.other		__nv_reservedSMEM_offset_0_alias,@"STO_CUDA_RESERVED_SHARED STV_DEFAULT"
__nv_reservedSMEM_offset_0_alias:
	.zero		0
.nv.shared.reserved.0:
	.zero		64
	.weak		__nv_reservedSMEM_tcgen05_partition
	.type		__nv_reservedSMEM_tcgen05_partition,@object
	.size		__nv_reservedSMEM_tcgen05_partition,(.L_0 - __nv_reservedSMEM_tcgen05_partition)
__nv_reservedSMEM_tcgen05_partition:
	.zero		32
.L_0:


//--------------------- .nv.global                --------------------------
	.section	.nv.global,"aw",@nobits
.nv.global:
	.type		_ZN40_INTERNAL_a3145d19_4_k_cu_224bb439_367094cute1_E,@object
	.size		_ZN40_INTERNAL_a3145d19_4_k_cu_224bb439_367094cute1_E,(_ZN40_INTERNAL_a3145d19_4_k_cu_224bb439_367094cuda3std3__45__cpo6cbeginE - _ZN40_INTERNAL_a3145d19_4_k_cu_224bb439_367094cute1_E)
_ZN40_INTERNAL_a3145d19_4_k_cu_224bb439_367094cute1_E:
	.zero		1
	.type		_ZN40_INTERNAL_a3145d19_4_k_cu_224bb439_367094cuda3std3__45__cpo6cbeginE,@object
	.size		_ZN40_INTERNAL_a3145d19_4_k_cu_224bb439_367094cuda3std3__45__cpo6cbeginE,(_ZN40_INTERNAL_a3145d19_4_k_cu_224bb439_367094cuda3std3__48in_placeE - _ZN40_INTERNAL_a3145d19_4_k_cu_224bb439_367094cuda3std3__45__cpo6cbeginE)
_ZN40_INTERNAL_a3145d19_4_k_cu_224bb439_367094cuda3std3__45__cpo6cbeginE:
	.zero		1
	.type		_ZN40_INTERNAL_a3145d19_4_k_cu_224bb439_367094cuda3std3__48in_placeE,@object
	.size		_ZN40_INTERNAL_a3145d19_4_k_cu_224bb439_367094cuda3std3__48in_placeE,(_ZN40_INTERNAL_a3145d19_4_k_cu_224bb439_367094cuda3std6ranges3__45__cpo9iter_moveE - _ZN40_INTERNAL_a3145d19_4_k_cu_224bb439_367094cuda3std3__48in_placeE)
_ZN40_INTERNAL_a3145d19_4_k_cu_224bb439_367094cuda3std3__48in_placeE:
	.zero		1
	.type		_ZN40_INTERNAL_a3145d19_4_k_cu_224bb439_367094cuda3std6ranges3__45__cpo9iter_moveE,@object
	.size		_ZN40_INTERNAL_a3145d19_4_k_cu_224bb439_367094cuda3std6ranges3__45__cpo9iter_moveE,(_ZN40_INTERNAL_a3145d19_4_k_cu_224bb439_367094cuda3std3__45__cpo5beginE - _ZN40_INTERNAL_a3145d19_4_k_cu_224bb439_367094cuda3std6ranges3__45__cpo9iter_moveE)
_ZN40_INTERNAL_a3145d19_4_k_cu_224bb439_367094cuda3std6ranges3__45__cpo9iter_moveE:
	.zero		1
	.type		_ZN40_INTERNAL_a3145d19_4_k_cu_224bb439_367094cuda3std3__45__cpo5beginE,@object
	.size		_ZN40_INTERNAL_a3145d19_4_k_cu_224bb439_367094cuda3std3__45__cpo5beginE,(_ZN40_INTERNAL_a3145d19_4_k_cu_224bb439_367094cuda3std3__442_GLOBAL__N__a3145d19_4_k_cu_224bb439_367096ignoreE - _ZN40_INTERNAL_a3145d19_4_k_cu_224bb439_367094cuda3std3__45__cpo5beginE)
_ZN40_INTERNAL_a3145d19_4_k_cu_224bb439_367094cuda3std3__45__cpo5beginE:
	.zero		1
	.type		_ZN40_INTERNAL_a3145d19_4_k_cu_224bb439_367094cuda3std3__442_GLOBAL__N__a3145d19_4_k_cu_224bb439_367096ignoreE,@object
	.size		_ZN40_INTERNAL_a3145d19_4_k_cu_224bb439_367094cuda3std3__442_GLOBAL__N__a3145d19_4_k_cu_224bb439_367096ignoreE,(_ZN40_INTERNAL_a3145d19_4_k_cu_224bb439_367094cute7productE - _ZN40_INTERNAL_a3145d19_4_k_cu_224bb439_367094cuda3std3__442_GLOBAL__N__a3145d19_4_k_cu_224bb439_367096ignoreE)
_ZN40_INTERNAL_a3145d19_4_k_cu_224bb439_367094cuda3std3__442_GLOBAL__N__a3145d19_4_k_cu_224bb439_367096ignoreE:
	.zero		1
	.type		_ZN40_INTERNAL_a3145d19_4_k_cu_224bb439_367094cute7productE,@object
	.size		_ZN40_INTERNAL_a3145d19_4_k_cu_224bb439_367094cute7productE,(_ZN40_INTERNAL_a3145d19_4_k_cu_224bb439_367094cuda3std3__45__cpo3endE - _ZN40_INTERNAL_a3145d19_4_k_cu_224bb439_367094cute7productE)
_ZN40_INTERNAL_a3145d19_4_k_cu_224bb439_367094cute7productE:
	.zero		1
	.type		_ZN40_INTERNAL_a3145d19_4_k_cu_224bb439_367094cuda3std3__45__cpo3endE,@object
	.size		_ZN40_INTERNAL_a3145d19_4_k_cu_224bb439_367094cuda3std3__45__cpo3endE,(_ZN40_INTERNAL_a3145d19_4_k_cu_224bb439_367094cuda3std3__419piecewise_constructE - _ZN40_INTERNAL_a3145d19_4_k_cu_224bb439_367094cuda3std3__45__cpo3endE)
_ZN40_INTERNAL_a3145d19_4_k_cu_224bb439_367094cuda3std3__45__cpo3endE:
	.zero		1
	.type		_ZN40_INTERNAL_a3145d19_4_k_cu_224bb439_367094cuda3std3__419piecewise_constructE,@object
	.size		_ZN40_INTERNAL_a3145d19_4_k_cu_224bb439_367094cuda3std3__419piecewise_constructE,(_ZN40_INTERNAL_a3145d19_4_k_cu_224bb439_367094cuda3std3__45__cpo4cendE - _ZN40_INTERNAL_a3145d19_4_k_cu_224bb439_367094cuda3std3__419piecewise_constructE)
_ZN40_INTERNAL_a3145d19_4_k_cu_224bb439_367094cuda3std3__419piecewise_constructE:
	.zero		1
	.type		_ZN40_INTERNAL_a3145d19_4_k_cu_224bb439_367094cuda3std3__45__cpo4cendE,@object
	.size		_ZN40_INTERNAL_a3145d19_4_k_cu_224bb439_367094cuda3std3__45__cpo4cendE,(_ZN40_INTERNAL_a3145d19_4_k_cu_224bb439_367094cuda3std6ranges3__45__cpo4swapE - _ZN40_INTERNAL_a3145d19_4_k_cu_224bb439_367094cuda3std3__45__cpo4cendE)
_ZN40_INTERNAL_a3145d19_4_k_cu_224bb439_367094cuda3std3__45__cpo4cendE:
	.zero		1
	.type		_ZN40_INTERNAL_a3145d19_4_k_cu_224bb439_367094cuda3std6ranges3__45__cpo4swapE,@object
	.size		_ZN40_INTERNAL_a3145d19_4_k_cu_224bb439_367094cuda3std6ranges3__45__cpo4swapE,(.L_10 - _ZN40_INTERNAL_a3145d19_4_k_cu_224bb439_367094cuda3std6ranges3__45__cpo4swapE)
_ZN40_INTERNAL_a3145d19_4_k_cu_224bb439_367094cuda3std6ranges3__45__cpo4swapE:
	.zero		1
.L_10:


//--------------------- .nv.constant0._ZN7cutlass13device_kernelINS_4gemm6kernel13GemmUniversalIN4cute5tupleIJiiiiEEENS1_10collective13CollectiveMmaINS1_35MainloopSm100TmaUmmaWarpSpecializedILi3ELi2ELi2ENS5_IJNS4_1CILi1EEENSA_ILi8EEESB_EEEEENS5_IJNSA_ILi128EEENSA_ILi256EEENSA_ILi32EEEEEENS_10tfloat32_tENS5_IJlSB_lEEESJ_SK_NS4_8TiledMMAINS4_8MMA_AtomIJNS4_17SM100_MMA_TF32_SSISJ_SJ_fLi128ELi256ELNS4_4UMMA5MajorE0ELSP_0ELNSO_7ScaleInE0ELSQ_0EEEEEENS4_6LayoutINS5_IJSB_SB_SB_EEENS5_IJNSA_ILi0EEESV_SV_EEEEENS5_IJNS4_10UnderscoreESY_SY_EEEEENS4_23SM90_TMA_LOAD_MULTICASTENS4_14ComposedLayoutINS4_7SwizzleILi3ELi4ELi3EEENS4_18smem_ptr_flag_bitsILi32EEENST_INS5_IJSC_SH_EEENS5_IJSH_SB_EEEEEEEvNS4_8identityENS4_13SM90_TMA_LOADES1A_vS1B_EENS_8epilogue10collective18CollectiveEpilogueINS1E_23Sm100TmaWarpSpecializedILi4ELi2ELi32ELb1ELb0EEEJSI_NS5_IJNST_ISF_SB_EENST_ISH_SB_EEEEESJ_SK_SJ_SK_NS1E_6fusion15FusionCallbacksIS1I_NS1M_17LinearCombinationISJ_fSJ_fLNS_15FloatRoundStyleE2EEESI_S1L_JEEENS4_5SM1004TMEM4LOAD26SM100_TMEM_LOAD_32dp32b32xES1C_S1A_NS4_39AutoVectorizingCopyWithAssumedAlignmentILi128EEENS4_14SM90_TMA_STOREES1A_S1X_S1X_EEEvvEEEEvNT_6ParamsE --------------------------
	.section	.nv.constant0._ZN7cutlass13device_kernelINS_4gemm6kernel13GemmUniversalIN4cute5tupleIJiiiiEEENS1_10collective13CollectiveMmaINS1_35MainloopSm100TmaUmmaWarpSpecializedILi3ELi2ELi2ENS5_IJNS4_1CILi1EEENSA_ILi8EEESB_EEEEENS5_IJNSA_ILi128EEENSA_ILi256EEENSA_ILi32EEEEEENS_10tfloat32_tENS5_IJlSB_lEEESJ_SK_NS4_8TiledMMAINS4_8MMA_AtomIJNS4_17SM100_MMA_TF32_SSISJ_SJ_fLi128ELi256ELNS4_4UMMA5MajorE0ELSP_0ELNSO_7ScaleInE0ELSQ_0EEEEEENS4_6LayoutINS5_IJSB_SB_SB_EEENS5_IJNSA_ILi0EEESV_SV_EEEEENS5_IJNS4_10UnderscoreESY_SY_EEEEENS4_23SM90_TMA_LOAD_MULTICASTENS4_14ComposedLayoutINS4_7SwizzleILi3ELi4ELi3EEENS4_18smem_ptr_flag_bitsILi32EEENST_INS5_IJSC_SH_EEENS5_IJSH_SB_EEEEEEEvNS4_8identityENS4_13SM90_TMA_LOADES1A_vS1B_EENS_8epilogue10collective18CollectiveEpilogueINS1E_23Sm100TmaWarpSpecializedILi4ELi2ELi32ELb1ELb0EEEJSI_NS5_IJNST_ISF_SB_EENST_ISH_SB_EEEEESJ_SK_SJ_SK_NS1E_6fusion15FusionCallbacksIS1I_NS1M_17LinearCombinationISJ_fSJ_fLNS_15FloatRoundStyleE2EEESI_S1L_JEEENS4_5SM1004TMEM4LOAD26SM100_TMEM_LOAD_32dp32b32xES1C_S1A_NS4_39AutoVectorizingCopyWithAssumedAlignmentILi128EEENS4_14SM90_TMA_STOREES1A_S1X_S1X_EEEvvEEEEvNT_6ParamsE,"a",@progbits
	.sectionflags	@""
	.align	4
.nv.constant0._ZN7cutlass13device_kernelINS_4gemm6kernel13GemmUniversalIN4cute5tupleIJiiiiEEENS1_10collective13CollectiveMmaINS1_35MainloopSm100TmaUmmaWarpSpecializedILi3ELi2ELi2ENS5_IJNS4_1CILi1EEENSA_ILi8EEESB_EEEEENS5_IJNSA_ILi128EEENSA_ILi256EEENSA_ILi32EEEEEENS_10tfloat32_tENS5_IJlSB_lEEESJ_SK_NS4_8TiledMMAINS4_8MMA_AtomIJNS4_17SM100_MMA_TF32_SSISJ_SJ_fLi128ELi256ELNS4_4UMMA5MajorE0ELSP_0ELNSO_7ScaleInE0ELSQ_0EEEEEENS4_6LayoutINS5_IJSB_SB_SB_EEENS5_IJNSA_ILi0EEESV_SV_EEEEENS5_IJNS4_10UnderscoreESY_SY_EEEEENS4_23SM90_TMA_LOAD_MULTICASTENS4_14ComposedLayoutINS4_7SwizzleILi3ELi4ELi3EEENS4_18smem_ptr_flag_bitsILi32EEENST_INS5_IJSC_SH_EEENS5_IJSH_SB_EEEEEEEvNS4_8identityENS4_13SM90_TMA_LOADES1A_vS1B_EENS_8epilogue10collective18CollectiveEpilogueINS1E_23Sm100TmaWarpSpecializedILi4ELi2ELi32ELb1ELb0EEEJSI_NS5_IJNST_ISF_SB_EENST_ISH_SB_EEEEESJ_SK_SJ_SK_NS1E_6fusion15FusionCallbacksIS1I_NS1M_17LinearCombinationISJ_fSJ_fLNS_15FloatRoundStyleE2EEESI_S1L_JEEENS4_5SM1004TMEM4LOAD26SM100_TMEM_LOAD_32dp32b32xES1C_S1A_NS4_39AutoVectorizingCopyWithAssumedAlignmentILi128EEENS4_14SM90_TMA_STOREES1A_S1X_S1X_EEEvvEEEEvNT_6ParamsE:
	.zero		2944


//--------------------- SYMBOLS --------------------------

	.type		.nv.reservedSmem.offset0,@object
	.size		.nv.reservedSmem.offset0,0x4
	.type		.nv.reservedSmem.cap,@object
	.size		.nv.reservedSmem.cap,0x4
	.type		__assertfail,@function
